//
// Generated by NVIDIA NVVM Compiler
//
// Compiler Build ID: CL-36424714
// Cuda compilation tools, release 13.0, V13.0.88
// Based on NVVM 20.0.0
//

.version 9.0
.target sm_100
.address_size 64

	// .globl	_Z23needleman_cuda_diagonalPcS_PjS0_PiS0_ji
.const .align 1 .b8 blosum62[576] = {4, 255, 254, 254, 0, 255, 255, 0, 254, 255, 255, 255, 255, 254, 255, 1, 0, 253, 254, 0, 254, 255, 0, 252, 255, 5, 0, 254, 253, 1, 0, 254, 0, 253, 254, 2, 255, 253, 254, 255, 255, 253, 254, 253, 255, 0, 255, 252, 254, 0, 6, 1, 253, 0, 0, 0, 1, 253, 253, 0, 254, 253, 254, 1, 0, 252, 254, 253, 3, 0, 255, 252, 254, 254, 1, 7, 253, 0, 2, 255, 255, 253, 252, 255, 253, 253, 255, 0, 255, 252, 253, 253, 4, 1, 255, 252, 0, 253, 253, 253, 9, 253, 252, 253, 253, 255, 255, 253, 255, 254, 253, 255, 255, 254, 254, 255, 253, 253, 254, 252, 255, 1, 0, 0, 253, 5, 2, 254, 0, 253, 254, 1, 0, 253, 255, 0, 255, 254, 255, 254, 0, 3, 255, 252, 255, 0, 0, 2, 252, 2, 5, 254, 0, 253, 253, 1, 254, 253, 255, 0, 255, 253, 254, 254, 1, 4, 255, 252, 0, 254, 0, 255, 253, 254, 254, 6, 254, 252, 252, 254, 253, 253, 254, 0, 254, 254, 253, 253, 255, 254, 255, 252, 254, 0, 1, 255, 253, 0, 0, 254, 8, 253, 253, 255, 254, 255, 254, 255, 254, 254, 2, 253, 0, 0, 255, 252, 255, 253, 253, 253, 255, 253, 253, 252, 253, 4, 2, 253, 1, 0, 253, 254, 255, 253, 255, 3, 253, 253, 255, 252, 255, 254, 253, 252, 255, 254, 253, 252, 253, 2, 4, 254, 2, 0, 253, 254, 255, 254, 255, 1, 252, 253, 255, 252, 255, 2, 0, 255, 253, 1, 1, 254, 255, 253, 254, 5, 255, 253, 255, 0, 255, 253, 254, 254, 0, 1, 255, 252, 255, 255, 254, 253, 255, 0, 254, 253, 254, 1, 2, 255, 5, 0, 254, 255, 255, 255, 255, 1, 253, 255, 255, 252, 254, 253, 253, 253, 254, 253, 253, 253, 255, 0, 0, 253, 0, 6, 252, 254, 254, 1, 3, 255, 253, 253, 255, 252, 255, 254, 254, 255, 253, 255, 255, 254, 254, 253, 253, 255, 254, 252, 7, 255, 255, 252, 253, 254, 254, 255, 254, 252, 1, 255, 1, 0, 255, 0, 0, 0, 255, 254, 254, 0, 255, 254, 255, 4, 1, 253, 254, 254, 0, 0, 0, 252, 0, 255, 0, 255, 255, 255, 255, 254, 254, 255, 255, 255, 255, 254, 255, 1, 5, 254, 254, 0, 255, 255, 0, 252, 253, 253, 252, 252, 254, 254, 253, 254, 254, 253, 254, 253, 255, 1, 252, 253, 254, 11, 2, 253, 252, 253, 254, 252, 254, 254, 254, 253, 254, 255, 254, 253, 2, 255, 255, 254, 255, 3, 253, 254, 254, 2, 7, 255, 253, 254, 255, 252, 0, 253, 253, 253, 255, 254, 254, 253, 253, 3, 1, 254, 1, 255, 254, 254, 0, 253, 255, 4, 253, 254, 255, 252, 254, 255, 3, 4, 253, 0, 1, 255, 0, 253, 252, 0, 253, 253, 254, 0, 255, 252, 253, 253, 4, 1, 255, 252, 255, 0, 0, 1, 253, 3, 4, 254, 0, 253, 253, 1, 255, 253, 255, 0, 255, 253, 254, 254, 1, 4, 255, 252, 0, 255, 255, 255, 254, 255, 255, 255, 255, 255, 255, 255, 255, 255, 254, 0, 0, 254, 255, 255, 255, 255, 255, 252, 252, 252, 252, 252, 252, 252, 252, 252, 252, 252, 252, 252, 252, 252, 252, 252, 252, 252, 252, 252, 252, 252, 252, 1};
// _ZZ23needleman_cuda_diagonalPcS_PjS0_PiS0_jiE6s_seq1 has been demoted
// _ZZ23needleman_cuda_diagonalPcS_PjS0_PiS0_jiE6s_seq2 has been demoted
// _ZZ23needleman_cuda_diagonalPcS_PjS0_PiS0_jiE6s_dia1 has been demoted
// _ZZ23needleman_cuda_diagonalPcS_PjS0_PiS0_jiE6s_dia2 has been demoted
// _ZZ23needleman_cuda_diagonalPcS_PjS0_PiS0_jiE6s_dia3 has been demoted

.visible .entry _Z23needleman_cuda_diagonalPcS_PjS0_PiS0_ji(
	.param .u64 .ptr .align 1 _Z23needleman_cuda_diagonalPcS_PjS0_PiS0_ji_param_0,
	.param .u64 .ptr .align 1 _Z23needleman_cuda_diagonalPcS_PjS0_PiS0_ji_param_1,
	.param .u64 .ptr .align 1 _Z23needleman_cuda_diagonalPcS_PjS0_PiS0_ji_param_2,
	.param .u64 .ptr .align 1 _Z23needleman_cuda_diagonalPcS_PjS0_PiS0_ji_param_3,
	.param .u64 .ptr .align 1 _Z23needleman_cuda_diagonalPcS_PjS0_PiS0_ji_param_4,
	.param .u64 .ptr .align 1 _Z23needleman_cuda_diagonalPcS_PjS0_PiS0_ji_param_5,
	.param .u32 _Z23needleman_cuda_diagonalPcS_PjS0_PiS0_ji_param_6,
	.param .u32 _Z23needleman_cuda_diagonalPcS_PjS0_PiS0_ji_param_7
)
{
	.reg .pred 	%p<85>;
	.reg .b16 	%rs<106>;
	.reg .b32 	%r<694>;
	.reg .b64 	%rd<221>;
	// demoted variable
	.shared .align 1 .b8 _ZZ23needleman_cuda_diagonalPcS_PjS0_PiS0_jiE6s_seq1[2100];
	// demoted variable
	.shared .align 1 .b8 _ZZ23needleman_cuda_diagonalPcS_PjS0_PiS0_jiE6s_seq2[2100];
	// demoted variable
	.shared .align 4 .b8 _ZZ23needleman_cuda_diagonalPcS_PjS0_PiS0_jiE6s_dia1[8400];
	// demoted variable
	.shared .align 4 .b8 _ZZ23needleman_cuda_diagonalPcS_PjS0_PiS0_jiE6s_dia2[8400];
	// demoted variable
	.shared .align 4 .b8 _ZZ23needleman_cuda_diagonalPcS_PjS0_PiS0_jiE6s_dia3[8400];
	ld.param.u64 	%rd6, [_Z23needleman_cuda_diagonalPcS_PjS0_PiS0_ji_param_0];
	ld.param.u64 	%rd7, [_Z23needleman_cuda_diagonalPcS_PjS0_PiS0_ji_param_1];
	ld.param.u64 	%rd8, [_Z23needleman_cuda_diagonalPcS_PjS0_PiS0_ji_param_2];
	ld.param.u64 	%rd9, [_Z23needleman_cuda_diagonalPcS_PjS0_PiS0_ji_param_3];
	ld.param.u64 	%rd10, [_Z23needleman_cuda_diagonalPcS_PjS0_PiS0_ji_param_4];
	ld.param.u64 	%rd11, [_Z23needleman_cuda_diagonalPcS_PjS0_PiS0_ji_param_5];
	ld.param.u32 	%r186, [_Z23needleman_cuda_diagonalPcS_PjS0_PiS0_ji_param_7];
	cvta.to.global.u64 	%rd1, %rd6;
	cvta.to.global.u64 	%rd2, %rd7;
	cvta.to.global.u64 	%rd12, %rd10;
	cvta.to.global.u64 	%rd13, %rd11;
	cvta.to.global.u64 	%rd14, %rd9;
	cvta.to.global.u64 	%rd15, %rd8;
	mov.u32 	%r1, %tid.x;
	mov.u32 	%r187, %ctaid.x;
	mul.wide.u32 	%rd16, %r187, 4;
	add.s64 	%rd17, %rd15, %rd16;
	ld.global.u32 	%r188, [%rd17];
	cvt.u64.u32 	%rd3, %r188;
	add.s64 	%rd18, %rd14, %rd16;
	ld.global.u32 	%r189, [%rd18];
	cvt.u64.u32 	%rd4, %r189;
	add.s64 	%rd19, %rd13, %rd16;
	ld.global.u32 	%r190, [%rd19];
	mul.wide.u32 	%rd20, %r190, 4;
	add.s64 	%rd5, %rd12, %rd20;
	ld.global.u32 	%r2, [%rd17+4];
	sub.s32 	%r3, %r2, %r188;
	ld.global.u32 	%r4, [%rd18+4];
	sub.s32 	%r5, %r4, %r189;
	mov.u32 	%r6, %ntid.x;
	div.u32 	%r7, %r3, %r6;
	add.s32 	%r8, %r7, 1;
	setp.eq.s32 	%p1, %r8, 0;
	@%p1 bra 	$L__BB0_17;
	and.b32  	%r9, %r8, 3;
	setp.lt.u32 	%p2, %r7, 3;
	mov.b32 	%r649, 0;
	@%p2 bra 	$L__BB0_12;
	and.b32  	%r649, %r8, -4;
	mov.b32 	%r652, 0;
$L__BB0_3:
	mad.lo.s32 	%r22, %r652, %r6, %r1;
	setp.ge.u32 	%p3, %r22, %r3;
	@%p3 bra 	$L__BB0_5;
	cvt.u64.u32 	%rd21, %r22;
	add.s64 	%rd22, %rd21, %rd3;
	add.s64 	%rd23, %rd1, %rd22;
	ld.global.u8 	%rs1, [%rd23];
	mov.u32 	%r193, _ZZ23needleman_cuda_diagonalPcS_PjS0_PiS0_jiE6s_seq1;
	add.s32 	%r194, %r193, %r22;
	st.shared.u8 	[%r194+1], %rs1;
$L__BB0_5:
	add.s32 	%r23, %r22, %r6;
	setp.ge.u32 	%p4, %r23, %r3;
	@%p4 bra 	$L__BB0_7;
	cvt.u64.u32 	%rd24, %r23;
	add.s64 	%rd25, %rd24, %rd3;
	add.s64 	%rd26, %rd1, %rd25;
	ld.global.u8 	%rs2, [%rd26];
	mov.u32 	%r195, _ZZ23needleman_cuda_diagonalPcS_PjS0_PiS0_jiE6s_seq1;
	add.s32 	%r196, %r195, %r23;
	st.shared.u8 	[%r196+1], %rs2;
$L__BB0_7:
	add.s32 	%r24, %r23, %r6;
	setp.ge.u32 	%p5, %r24, %r3;
	@%p5 bra 	$L__BB0_9;
	cvt.u64.u32 	%rd27, %r24;
	add.s64 	%rd28, %rd27, %rd3;
	add.s64 	%rd29, %rd1, %rd28;
	ld.global.u8 	%rs3, [%rd29];
	mov.u32 	%r197, _ZZ23needleman_cuda_diagonalPcS_PjS0_PiS0_jiE6s_seq1;
	add.s32 	%r198, %r197, %r24;
	st.shared.u8 	[%r198+1], %rs3;
$L__BB0_9:
	add.s32 	%r25, %r24, %r6;
	setp.ge.u32 	%p6, %r25, %r3;
	@%p6 bra 	$L__BB0_11;
	cvt.u64.u32 	%rd30, %r25;
	add.s64 	%rd31, %rd30, %rd3;
	add.s64 	%rd32, %rd1, %rd31;
	ld.global.u8 	%rs4, [%rd32];
	mov.u32 	%r199, _ZZ23needleman_cuda_diagonalPcS_PjS0_PiS0_jiE6s_seq1;
	add.s32 	%r200, %r199, %r25;
	st.shared.u8 	[%r200+1], %rs4;
$L__BB0_11:
	add.s32 	%r652, %r652, 4;
	setp.eq.s32 	%p7, %r652, %r649;
	@%p7 bra 	$L__BB0_12;
	bra.uni 	$L__BB0_3;
$L__BB0_12:
	setp.eq.s32 	%p8, %r9, 0;
	@%p8 bra 	$L__BB0_17;
	mov.b32 	%r651, 0;
$L__BB0_14:
	.pragma "nounroll";
	mad.lo.s32 	%r14, %r649, %r6, %r1;
	setp.ge.u32 	%p9, %r14, %r3;
	@%p9 bra 	$L__BB0_16;
	cvt.u64.u32 	%rd33, %r14;
	add.s64 	%rd34, %rd33, %rd3;
	add.s64 	%rd35, %rd1, %rd34;
	ld.global.u8 	%rs5, [%rd35];
	mov.u32 	%r202, _ZZ23needleman_cuda_diagonalPcS_PjS0_PiS0_jiE6s_seq1;
	add.s32 	%r203, %r202, %r14;
	st.shared.u8 	[%r203+1], %rs5;
$L__BB0_16:
	add.s32 	%r649, %r649, 1;
	add.s32 	%r651, %r651, 1;
	setp.ne.s32 	%p10, %r651, %r9;
	@%p10 bra 	$L__BB0_14;
$L__BB0_17:
	div.u32 	%r17, %r5, %r6;
	add.s32 	%r18, %r17, 1;
	setp.eq.s32 	%p11, %r18, 0;
	@%p11 bra 	$L__BB0_34;
	and.b32  	%r19, %r18, 3;
	setp.lt.u32 	%p12, %r17, 3;
	mov.b32 	%r654, 0;
	@%p12 bra 	$L__BB0_29;
	and.b32  	%r654, %r18, -4;
	mov.b32 	%r653, 0;
$L__BB0_20:
	mad.lo.s32 	%r28, %r653, %r6, %r1;
	setp.ge.u32 	%p13, %r28, %r5;
	@%p13 bra 	$L__BB0_22;
	cvt.u64.u32 	%rd36, %r28;
	add.s64 	%rd37, %rd36, %rd4;
	add.s64 	%rd38, %rd2, %rd37;
	ld.global.u8 	%rs6, [%rd38];
	mov.u32 	%r206, _ZZ23needleman_cuda_diagonalPcS_PjS0_PiS0_jiE6s_seq2;
	add.s32 	%r207, %r206, %r28;
	st.shared.u8 	[%r207+1], %rs6;
$L__BB0_22:
	add.s32 	%r29, %r28, %r6;
	setp.ge.u32 	%p14, %r29, %r5;
	@%p14 bra 	$L__BB0_24;
	cvt.u64.u32 	%rd39, %r29;
	add.s64 	%rd40, %rd39, %rd4;
	add.s64 	%rd41, %rd2, %rd40;
	ld.global.u8 	%rs7, [%rd41];
	mov.u32 	%r208, _ZZ23needleman_cuda_diagonalPcS_PjS0_PiS0_jiE6s_seq2;
	add.s32 	%r209, %r208, %r29;
	st.shared.u8 	[%r209+1], %rs7;
$L__BB0_24:
	add.s32 	%r30, %r29, %r6;
	setp.ge.u32 	%p15, %r30, %r5;
	@%p15 bra 	$L__BB0_26;
	cvt.u64.u32 	%rd42, %r30;
	add.s64 	%rd43, %rd42, %rd4;
	add.s64 	%rd44, %rd2, %rd43;
	ld.global.u8 	%rs8, [%rd44];
	mov.u32 	%r210, _ZZ23needleman_cuda_diagonalPcS_PjS0_PiS0_jiE6s_seq2;
	add.s32 	%r211, %r210, %r30;
	st.shared.u8 	[%r211+1], %rs8;
$L__BB0_26:
	add.s32 	%r31, %r30, %r6;
	setp.ge.u32 	%p16, %r31, %r5;
	@%p16 bra 	$L__BB0_28;
	cvt.u64.u32 	%rd45, %r31;
	add.s64 	%rd46, %rd45, %rd4;
	add.s64 	%rd47, %rd2, %rd46;
	ld.global.u8 	%rs9, [%rd47];
	mov.u32 	%r212, _ZZ23needleman_cuda_diagonalPcS_PjS0_PiS0_jiE6s_seq2;
	add.s32 	%r213, %r212, %r31;
	st.shared.u8 	[%r213+1], %rs9;
$L__BB0_28:
	add.s32 	%r653, %r653, 4;
	setp.ne.s32 	%p17, %r653, %r654;
	@%p17 bra 	$L__BB0_20;
$L__BB0_29:
	setp.eq.s32 	%p18, %r19, 0;
	@%p18 bra 	$L__BB0_34;
	mov.b32 	%r656, 0;
$L__BB0_31:
	.pragma "nounroll";
	mad.lo.s32 	%r36, %r654, %r6, %r1;
	setp.ge.u32 	%p19, %r36, %r5;
	@%p19 bra 	$L__BB0_33;
	cvt.u64.u32 	%rd48, %r36;
	add.s64 	%rd49, %rd48, %rd4;
	add.s64 	%rd50, %rd2, %rd49;
	ld.global.u8 	%rs10, [%rd50];
	mov.u32 	%r215, _ZZ23needleman_cuda_diagonalPcS_PjS0_PiS0_jiE6s_seq2;
	add.s32 	%r216, %r215, %r36;
	st.shared.u8 	[%r216+1], %rs10;
$L__BB0_33:
	add.s32 	%r654, %r654, 1;
	add.s32 	%r656, %r656, 1;
	setp.ne.s32 	%p20, %r656, %r19;
	@%p20 bra 	$L__BB0_31;
$L__BB0_34:
	bar.sync 	0;
	mov.b32 	%r217, 0;
	st.global.u32 	[%rd5], %r217;
	st.shared.u32 	[_ZZ23needleman_cuda_diagonalPcS_PjS0_PiS0_jiE6s_dia1], %r217;
	st.global.u32 	[%rd5+4], %r186;
	st.shared.u32 	[_ZZ23needleman_cuda_diagonalPcS_PjS0_PiS0_jiE6s_dia2], %r186;
	add.s32 	%r39, %r3, 1;
	mul.wide.s32 	%rd51, %r3, 4;
	add.s64 	%rd52, %rd5, %rd51;
	st.global.u32 	[%rd52+4], %r186;
	st.shared.u32 	[_ZZ23needleman_cuda_diagonalPcS_PjS0_PiS0_jiE6s_dia2+4], %r186;
	setp.lt.s32 	%p21, %r5, 2;
	@%p21 bra 	$L__BB0_72;
	cvt.u32.u64 	%r222, %rd4;
	sub.s32 	%r223, %r4, %r222;
	add.s32 	%r40, %r223, 1;
	mov.u32 	%r660, _ZZ23needleman_cuda_diagonalPcS_PjS0_PiS0_jiE6s_dia3;
	mov.u32 	%r659, _ZZ23needleman_cuda_diagonalPcS_PjS0_PiS0_jiE6s_dia2;
	mov.u32 	%r658, _ZZ23needleman_cuda_diagonalPcS_PjS0_PiS0_jiE6s_dia1;
	mov.b32 	%r657, 2;
	mov.u64 	%rd96, blosum62;
$L__BB0_36:
	mov.u32 	%r44, %r660;
	mov.u32 	%r660, %r658;
	mov.u32 	%r41, %r657;
	add.s32 	%r657, %r41, 1;
	div.u32 	%r224, %r657, %r6;
	mul.lo.s32 	%r225, %r224, %r6;
	sub.s32 	%r226, %r657, %r225;
	setp.ne.s32 	%p22, %r226, 0;
	selp.u32 	%r227, 1, 0, %p22;
	add.s32 	%r46, %r224, %r227;
	setp.eq.s32 	%p23, %r46, 0;
	@%p23 bra 	$L__BB0_71;
	mul.lo.s32 	%r669, %r41, %r186;
	and.b32  	%r48, %r46, 3;
	setp.lt.u32 	%p24, %r46, 4;
	mov.b32 	%r666, 0;
	@%p24 bra 	$L__BB0_56;
	and.b32  	%r666, %r46, 2147483644;
	mov.b32 	%r661, 0;
$L__BB0_39:
	mad.lo.s32 	%r51, %r661, %r6, %r1;
	setp.lt.u32 	%p25, %r41, %r51;
	@%p25 bra 	$L__BB0_43;
	sub.s32 	%r52, %r41, %r51;
	setp.eq.s32 	%p26, %r51, 0;
	setp.eq.s32 	%p27, %r41, %r51;
	or.pred  	%p28, %p26, %p27;
	mov.u32 	%r662, %r669;
	@%p28 bra 	$L__BB0_42;
	shl.b32 	%r230, %r51, 2;
	add.s32 	%r231, %r659, %r230;
	ld.shared.u32 	%r232, [%r231];
	add.s32 	%r233, %r232, %r186;
	cvt.u16.u32 	%rs11, %r233;
	ld.shared.u32 	%r234, [%r231+-4];
	add.s32 	%r235, %r234, %r186;
	cvt.u16.u32 	%rs12, %r235;
	add.s32 	%r236, %r660, %r230;
	ld.shared.u32 	%r237, [%r236+-4];
	mov.u32 	%r238, _ZZ23needleman_cuda_diagonalPcS_PjS0_PiS0_jiE6s_seq2;
	add.s32 	%r239, %r238, %r52;
	ld.shared.s8 	%r240, [%r239];
	mul.wide.s32 	%rd53, %r240, 24;
	add.s64 	%rd55, %rd96, %rd53;
	mov.u32 	%r241, _ZZ23needleman_cuda_diagonalPcS_PjS0_PiS0_jiE6s_seq1;
	add.s32 	%r242, %r241, %r51;
	ld.shared.s8 	%rd56, [%r242];
	add.s64 	%rd57, %rd55, %rd56;
	ld.const.s8 	%r243, [%rd57];
	add.s32 	%r244, %r237, %r243;
	cvt.u16.u32 	%rs13, %r244;
	max.s16 	%rs14, %rs11, %rs12;
	max.s16 	%rs15, %rs14, %rs13;
	cvt.s32.s16 	%r662, %rs15;
$L__BB0_42:
	shl.b32 	%r245, %r51, 2;
	add.s32 	%r246, %r44, %r245;
	st.shared.u32 	[%r246], %r662;
	mad.lo.s32 	%r247, %r52, %r39, %r51;
	mul.wide.s32 	%rd58, %r247, 4;
	add.s64 	%rd59, %rd5, %rd58;
	st.global.u32 	[%rd59], %r662;
$L__BB0_43:
	add.s32 	%r55, %r51, %r6;
	setp.lt.u32 	%p29, %r41, %r55;
	@%p29 bra 	$L__BB0_47;
	sub.s32 	%r56, %r41, %r55;
	setp.eq.s32 	%p30, %r41, %r55;
	mov.u32 	%r663, %r669;
	@%p30 bra 	$L__BB0_46;
	shl.b32 	%r248, %r55, 2;
	add.s32 	%r249, %r659, %r248;
	ld.shared.u32 	%r250, [%r249];
	add.s32 	%r251, %r250, %r186;
	cvt.u16.u32 	%rs16, %r251;
	ld.shared.u32 	%r252, [%r249+-4];
	add.s32 	%r253, %r252, %r186;
	cvt.u16.u32 	%rs17, %r253;
	add.s32 	%r254, %r660, %r248;
	ld.shared.u32 	%r255, [%r254+-4];
	mov.u32 	%r256, _ZZ23needleman_cuda_diagonalPcS_PjS0_PiS0_jiE6s_seq2;
	add.s32 	%r257, %r256, %r56;
	ld.shared.s8 	%r258, [%r257];
	mul.wide.s32 	%rd60, %r258, 24;
	add.s64 	%rd62, %rd96, %rd60;
	mov.u32 	%r259, _ZZ23needleman_cuda_diagonalPcS_PjS0_PiS0_jiE6s_seq1;
	add.s32 	%r260, %r259, %r55;
	ld.shared.s8 	%rd63, [%r260];
	add.s64 	%rd64, %rd62, %rd63;
	ld.const.s8 	%r261, [%rd64];
	add.s32 	%r262, %r255, %r261;
	cvt.u16.u32 	%rs18, %r262;
	max.s16 	%rs19, %rs16, %rs17;
	max.s16 	%rs20, %rs19, %rs18;
	cvt.s32.s16 	%r663, %rs20;
$L__BB0_46:
	shl.b32 	%r263, %r55, 2;
	add.s32 	%r264, %r44, %r263;
	st.shared.u32 	[%r264], %r663;
	mad.lo.s32 	%r265, %r56, %r39, %r55;
	mul.wide.s32 	%rd65, %r265, 4;
	add.s64 	%rd66, %rd5, %rd65;
	st.global.u32 	[%rd66], %r663;
$L__BB0_47:
	add.s32 	%r59, %r55, %r6;
	setp.lt.u32 	%p31, %r41, %r59;
	@%p31 bra 	$L__BB0_51;
	sub.s32 	%r60, %r41, %r59;
	setp.eq.s32 	%p32, %r41, %r59;
	mov.u32 	%r664, %r669;
	@%p32 bra 	$L__BB0_50;
	shl.b32 	%r266, %r59, 2;
	add.s32 	%r267, %r659, %r266;
	ld.shared.u32 	%r268, [%r267];
	add.s32 	%r269, %r268, %r186;
	cvt.u16.u32 	%rs21, %r269;
	ld.shared.u32 	%r270, [%r267+-4];
	add.s32 	%r271, %r270, %r186;
	cvt.u16.u32 	%rs22, %r271;
	add.s32 	%r272, %r660, %r266;
	ld.shared.u32 	%r273, [%r272+-4];
	mov.u32 	%r274, _ZZ23needleman_cuda_diagonalPcS_PjS0_PiS0_jiE6s_seq2;
	add.s32 	%r275, %r274, %r60;
	ld.shared.s8 	%r276, [%r275];
	mul.wide.s32 	%rd67, %r276, 24;
	add.s64 	%rd69, %rd96, %rd67;
	mov.u32 	%r277, _ZZ23needleman_cuda_diagonalPcS_PjS0_PiS0_jiE6s_seq1;
	add.s32 	%r278, %r277, %r59;
	ld.shared.s8 	%rd70, [%r278];
	add.s64 	%rd71, %rd69, %rd70;
	ld.const.s8 	%r279, [%rd71];
	add.s32 	%r280, %r273, %r279;
	cvt.u16.u32 	%rs23, %r280;
	max.s16 	%rs24, %rs21, %rs22;
	max.s16 	%rs25, %rs24, %rs23;
	cvt.s32.s16 	%r664, %rs25;
$L__BB0_50:
	shl.b32 	%r281, %r59, 2;
	add.s32 	%r282, %r44, %r281;
	st.shared.u32 	[%r282], %r664;
	mad.lo.s32 	%r283, %r60, %r39, %r59;
	mul.wide.s32 	%rd72, %r283, 4;
	add.s64 	%rd73, %rd5, %rd72;
	st.global.u32 	[%rd73], %r664;
$L__BB0_51:
	add.s32 	%r63, %r59, %r6;
	setp.lt.u32 	%p33, %r41, %r63;
	@%p33 bra 	$L__BB0_55;
	sub.s32 	%r64, %r41, %r63;
	setp.eq.s32 	%p34, %r41, %r63;
	mov.u32 	%r665, %r669;
	@%p34 bra 	$L__BB0_54;
	shl.b32 	%r284, %r63, 2;
	add.s32 	%r285, %r659, %r284;
	ld.shared.u32 	%r286, [%r285];
	add.s32 	%r287, %r286, %r186;
	cvt.u16.u32 	%rs26, %r287;
	ld.shared.u32 	%r288, [%r285+-4];
	add.s32 	%r289, %r288, %r186;
	cvt.u16.u32 	%rs27, %r289;
	add.s32 	%r290, %r660, %r284;
	ld.shared.u32 	%r291, [%r290+-4];
	mov.u32 	%r292, _ZZ23needleman_cuda_diagonalPcS_PjS0_PiS0_jiE6s_seq2;
	add.s32 	%r293, %r292, %r64;
	ld.shared.s8 	%r294, [%r293];
	mul.wide.s32 	%rd74, %r294, 24;
	add.s64 	%rd76, %rd96, %rd74;
	mov.u32 	%r295, _ZZ23needleman_cuda_diagonalPcS_PjS0_PiS0_jiE6s_seq1;
	add.s32 	%r296, %r295, %r63;
	ld.shared.s8 	%rd77, [%r296];
	add.s64 	%rd78, %rd76, %rd77;
	ld.const.s8 	%r297, [%rd78];
	add.s32 	%r298, %r291, %r297;
	cvt.u16.u32 	%rs28, %r298;
	max.s16 	%rs29, %rs26, %rs27;
	max.s16 	%rs30, %rs29, %rs28;
	cvt.s32.s16 	%r665, %rs30;
$L__BB0_54:
	shl.b32 	%r299, %r63, 2;
	add.s32 	%r300, %r44, %r299;
	st.shared.u32 	[%r300], %r665;
	mad.lo.s32 	%r301, %r64, %r39, %r63;
	mul.wide.s32 	%rd79, %r301, 4;
	add.s64 	%rd80, %rd5, %rd79;
	st.global.u32 	[%rd80], %r665;
$L__BB0_55:
	add.s32 	%r661, %r661, 4;
	setp.ne.s32 	%p35, %r661, %r666;
	@%p35 bra 	$L__BB0_39;
$L__BB0_56:
	setp.eq.s32 	%p36, %r48, 0;
	@%p36 bra 	$L__BB0_71;
	mad.lo.s32 	%r69, %r666, %r6, %r1;
	setp.lt.u32 	%p37, %r41, %r69;
	@%p37 bra 	$L__BB0_61;
	sub.s32 	%r70, %r41, %r69;
	setp.eq.s32 	%p38, %r69, 0;
	setp.eq.s32 	%p39, %r41, %r69;
	or.pred  	%p40, %p38, %p39;
	mov.u32 	%r667, %r669;
	@%p40 bra 	$L__BB0_60;
	shl.b32 	%r302, %r69, 2;
	add.s32 	%r303, %r659, %r302;
	ld.shared.u32 	%r304, [%r303];
	add.s32 	%r305, %r304, %r186;
	cvt.u16.u32 	%rs31, %r305;
	ld.shared.u32 	%r306, [%r303+-4];
	add.s32 	%r307, %r306, %r186;
	cvt.u16.u32 	%rs32, %r307;
	add.s32 	%r308, %r660, %r302;
	ld.shared.u32 	%r309, [%r308+-4];
	mov.u32 	%r310, _ZZ23needleman_cuda_diagonalPcS_PjS0_PiS0_jiE6s_seq2;
	add.s32 	%r311, %r310, %r70;
	ld.shared.s8 	%r312, [%r311];
	mul.wide.s32 	%rd81, %r312, 24;
	add.s64 	%rd83, %rd96, %rd81;
	mov.u32 	%r313, _ZZ23needleman_cuda_diagonalPcS_PjS0_PiS0_jiE6s_seq1;
	add.s32 	%r314, %r313, %r69;
	ld.shared.s8 	%rd84, [%r314];
	add.s64 	%rd85, %rd83, %rd84;
	ld.const.s8 	%r315, [%rd85];
	add.s32 	%r316, %r309, %r315;
	cvt.u16.u32 	%rs33, %r316;
	max.s16 	%rs34, %rs31, %rs32;
	max.s16 	%rs35, %rs34, %rs33;
	cvt.s32.s16 	%r667, %rs35;
$L__BB0_60:
	shl.b32 	%r317, %r69, 2;
	add.s32 	%r318, %r44, %r317;
	st.shared.u32 	[%r318], %r667;
	mad.lo.s32 	%r319, %r70, %r39, %r69;
	mul.wide.s32 	%rd86, %r319, 4;
	add.s64 	%rd87, %rd5, %rd86;
	st.global.u32 	[%rd87], %r667;
$L__BB0_61:
	setp.eq.s32 	%p41, %r48, 1;
	@%p41 bra 	$L__BB0_71;
	add.s32 	%r73, %r69, %r6;
	setp.lt.u32 	%p42, %r41, %r73;
	@%p42 bra 	$L__BB0_66;
	sub.s32 	%r74, %r41, %r73;
	setp.eq.s32 	%p43, %r41, %r73;
	mov.u32 	%r668, %r669;
	@%p43 bra 	$L__BB0_65;
	shl.b32 	%r320, %r73, 2;
	add.s32 	%r321, %r659, %r320;
	ld.shared.u32 	%r322, [%r321];
	add.s32 	%r323, %r322, %r186;
	cvt.u16.u32 	%rs36, %r323;
	ld.shared.u32 	%r324, [%r321+-4];
	add.s32 	%r325, %r324, %r186;
	cvt.u16.u32 	%rs37, %r325;
	add.s32 	%r326, %r660, %r320;
	ld.shared.u32 	%r327, [%r326+-4];
	mov.u32 	%r328, _ZZ23needleman_cuda_diagonalPcS_PjS0_PiS0_jiE6s_seq2;
	add.s32 	%r329, %r328, %r74;
	ld.shared.s8 	%r330, [%r329];
	mul.wide.s32 	%rd88, %r330, 24;
	add.s64 	%rd90, %rd96, %rd88;
	mov.u32 	%r331, _ZZ23needleman_cuda_diagonalPcS_PjS0_PiS0_jiE6s_seq1;
	add.s32 	%r332, %r331, %r73;
	ld.shared.s8 	%rd91, [%r332];
	add.s64 	%rd92, %rd90, %rd91;
	ld.const.s8 	%r333, [%rd92];
	add.s32 	%r334, %r327, %r333;
	cvt.u16.u32 	%rs38, %r334;
	max.s16 	%rs39, %rs36, %rs37;
	max.s16 	%rs40, %rs39, %rs38;
	cvt.s32.s16 	%r668, %rs40;
$L__BB0_65:
	shl.b32 	%r335, %r73, 2;
	add.s32 	%r336, %r44, %r335;
	st.shared.u32 	[%r336], %r668;
	mad.lo.s32 	%r337, %r74, %r39, %r73;
	mul.wide.s32 	%rd93, %r337, 4;
	add.s64 	%rd94, %rd5, %rd93;
	st.global.u32 	[%rd94], %r668;
$L__BB0_66:
	setp.eq.s32 	%p44, %r48, 2;
	@%p44 bra 	$L__BB0_71;
	add.s32 	%r77, %r73, %r6;
	setp.lt.u32 	%p45, %r41, %r77;
	@%p45 bra 	$L__BB0_71;
	sub.s32 	%r78, %r41, %r77;
	setp.eq.s32 	%p46, %r41, %r77;
	@%p46 bra 	$L__BB0_70;
	shl.b32 	%r338, %r77, 2;
	add.s32 	%r339, %r659, %r338;
	ld.shared.u32 	%r340, [%r339];
	add.s32 	%r341, %r340, %r186;
	cvt.u16.u32 	%rs41, %r341;
	ld.shared.u32 	%r342, [%r339+-4];
	add.s32 	%r343, %r342, %r186;
	cvt.u16.u32 	%rs42, %r343;
	add.s32 	%r344, %r660, %r338;
	ld.shared.u32 	%r345, [%r344+-4];
	mov.u32 	%r346, _ZZ23needleman_cuda_diagonalPcS_PjS0_PiS0_jiE6s_seq2;
	add.s32 	%r347, %r346, %r78;
	ld.shared.s8 	%r348, [%r347];
	mul.wide.s32 	%rd95, %r348, 24;
	add.s64 	%rd97, %rd96, %rd95;
	mov.u32 	%r349, _ZZ23needleman_cuda_diagonalPcS_PjS0_PiS0_jiE6s_seq1;
	add.s32 	%r350, %r349, %r77;
	ld.shared.s8 	%rd98, [%r350];
	add.s64 	%rd99, %rd97, %rd98;
	ld.const.s8 	%r351, [%rd99];
	add.s32 	%r352, %r345, %r351;
	cvt.u16.u32 	%rs43, %r352;
	max.s16 	%rs44, %rs41, %rs42;
	max.s16 	%rs45, %rs44, %rs43;
	cvt.s32.s16 	%r669, %rs45;
$L__BB0_70:
	shl.b32 	%r353, %r77, 2;
	add.s32 	%r354, %r44, %r353;
	st.shared.u32 	[%r354], %r669;
	mad.lo.s32 	%r355, %r78, %r39, %r77;
	mul.wide.s32 	%rd100, %r355, 4;
	add.s64 	%rd101, %rd5, %rd100;
	st.global.u32 	[%rd101], %r669;
$L__BB0_71:
	bar.sync 	0;
	setp.ne.s32 	%p47, %r657, %r40;
	mov.u32 	%r658, %r659;
	mov.u32 	%r659, %r44;
	@%p47 bra 	$L__BB0_36;
$L__BB0_72:
	div.u32 	%r356, %r39, %r6;
	mul.lo.s32 	%r357, %r356, %r6;
	sub.s32 	%r358, %r39, %r357;
	setp.ne.s32 	%p48, %r358, 0;
	selp.u32 	%r359, 1, 0, %p48;
	add.s32 	%r81, %r356, %r359;
	setp.lt.s32 	%p49, %r81, 1;
	@%p49 bra 	$L__BB0_89;
	and.b32  	%r82, %r81, 3;
	setp.lt.u32 	%p50, %r81, 4;
	mov.b32 	%r672, 0;
	@%p50 bra 	$L__BB0_84;
	and.b32  	%r672, %r81, 2147483644;
	mov.b32 	%r670, 0;
$L__BB0_75:
	mad.lo.s32 	%r85, %r670, %r6, %r1;
	setp.gt.s32 	%p51, %r85, %r3;
	@%p51 bra 	$L__BB0_77;
	sub.s32 	%r362, %r5, %r85;
	mad.lo.s32 	%r363, %r362, %r39, %r85;
	mul.wide.s32 	%rd102, %r363, 4;
	add.s64 	%rd103, %rd5, %rd102;
	ld.global.u32 	%r364, [%rd103];
	shl.b32 	%r365, %r85, 2;
	mov.u32 	%r366, _ZZ23needleman_cuda_diagonalPcS_PjS0_PiS0_jiE6s_dia1;
	add.s32 	%r367, %r366, %r365;
	st.shared.u32 	[%r367], %r364;
$L__BB0_77:
	add.s32 	%r86, %r85, %r6;
	setp.gt.s32 	%p52, %r86, %r3;
	@%p52 bra 	$L__BB0_79;
	sub.s32 	%r368, %r5, %r86;
	mad.lo.s32 	%r369, %r368, %r39, %r86;
	mul.wide.s32 	%rd104, %r369, 4;
	add.s64 	%rd105, %rd5, %rd104;
	ld.global.u32 	%r370, [%rd105];
	shl.b32 	%r371, %r86, 2;
	mov.u32 	%r372, _ZZ23needleman_cuda_diagonalPcS_PjS0_PiS0_jiE6s_dia1;
	add.s32 	%r373, %r372, %r371;
	st.shared.u32 	[%r373], %r370;
$L__BB0_79:
	add.s32 	%r87, %r86, %r6;
	setp.gt.s32 	%p53, %r87, %r3;
	@%p53 bra 	$L__BB0_81;
	sub.s32 	%r374, %r5, %r87;
	mad.lo.s32 	%r375, %r374, %r39, %r87;
	mul.wide.s32 	%rd106, %r375, 4;
	add.s64 	%rd107, %rd5, %rd106;
	ld.global.u32 	%r376, [%rd107];
	shl.b32 	%r377, %r87, 2;
	mov.u32 	%r378, _ZZ23needleman_cuda_diagonalPcS_PjS0_PiS0_jiE6s_dia1;
	add.s32 	%r379, %r378, %r377;
	st.shared.u32 	[%r379], %r376;
$L__BB0_81:
	add.s32 	%r88, %r87, %r6;
	setp.gt.s32 	%p54, %r88, %r3;
	@%p54 bra 	$L__BB0_83;
	sub.s32 	%r380, %r5, %r88;
	mad.lo.s32 	%r381, %r380, %r39, %r88;
	mul.wide.s32 	%rd108, %r381, 4;
	add.s64 	%rd109, %rd5, %rd108;
	ld.global.u32 	%r382, [%rd109];
	shl.b32 	%r383, %r88, 2;
	mov.u32 	%r384, _ZZ23needleman_cuda_diagonalPcS_PjS0_PiS0_jiE6s_dia1;
	add.s32 	%r385, %r384, %r383;
	st.shared.u32 	[%r385], %r382;
$L__BB0_83:
	add.s32 	%r670, %r670, 4;
	setp.ne.s32 	%p55, %r670, %r672;
	@%p55 bra 	$L__BB0_75;
$L__BB0_84:
	setp.eq.s32 	%p56, %r82, 0;
	@%p56 bra 	$L__BB0_89;
	mov.b32 	%r673, 0;
$L__BB0_86:
	.pragma "nounroll";
	mad.lo.s32 	%r93, %r672, %r6, %r1;
	setp.gt.s32 	%p57, %r93, %r3;
	@%p57 bra 	$L__BB0_88;
	sub.s32 	%r387, %r5, %r93;
	mad.lo.s32 	%r388, %r387, %r39, %r93;
	mul.wide.s32 	%rd110, %r388, 4;
	add.s64 	%rd111, %rd5, %rd110;
	ld.global.u32 	%r389, [%rd111];
	shl.b32 	%r390, %r93, 2;
	mov.u32 	%r391, _ZZ23needleman_cuda_diagonalPcS_PjS0_PiS0_jiE6s_dia1;
	add.s32 	%r392, %r391, %r390;
	st.shared.u32 	[%r392], %r389;
$L__BB0_88:
	add.s32 	%r672, %r672, 1;
	add.s32 	%r673, %r673, 1;
	setp.ne.s32 	%p58, %r673, %r82;
	@%p58 bra 	$L__BB0_86;
$L__BB0_89:
	setp.lt.s32 	%p59, %r81, 1;
	bar.sync 	0;
	@%p59 bra 	$L__BB0_106;
	and.b32  	%r96, %r81, 3;
	setp.lt.u32 	%p60, %r81, 4;
	mov.b32 	%r676, 0;
	@%p60 bra 	$L__BB0_101;
	and.b32  	%r676, %r81, 2147483644;
	mov.b32 	%r674, 0;
	mov.u64 	%rd115, blosum62;
$L__BB0_92:
	mad.lo.s32 	%r99, %r674, %r6, %r1;
	setp.ge.s32 	%p61, %r99, %r3;
	@%p61 bra 	$L__BB0_94;
	sub.s32 	%r395, %r5, %r99;
	shl.b32 	%r396, %r99, 2;
	mov.u32 	%r397, _ZZ23needleman_cuda_diagonalPcS_PjS0_PiS0_jiE6s_dia1;
	add.s32 	%r398, %r397, %r396;
	ld.shared.u32 	%r399, [%r398+4];
	add.s32 	%r400, %r399, %r186;
	cvt.u16.u32 	%rs46, %r400;
	ld.shared.u32 	%r401, [%r398];
	add.s32 	%r402, %r401, %r186;
	cvt.u16.u32 	%rs47, %r402;
	add.s32 	%r403, %r395, -1;
	mad.lo.s32 	%r404, %r403, %r39, %r99;
	mul.wide.s32 	%rd112, %r404, 4;
	add.s64 	%rd113, %rd5, %rd112;
	ld.global.u32 	%r405, [%rd113];
	mov.u32 	%r406, _ZZ23needleman_cuda_diagonalPcS_PjS0_PiS0_jiE6s_seq2;
	add.s32 	%r407, %r406, %r395;
	ld.shared.s8 	%r408, [%r407];
	mul.wide.s32 	%rd114, %r408, 24;
	add.s64 	%rd116, %rd115, %rd114;
	mov.u32 	%r409, _ZZ23needleman_cuda_diagonalPcS_PjS0_PiS0_jiE6s_seq1;
	add.s32 	%r410, %r409, %r99;
	ld.shared.s8 	%rd117, [%r410+1];
	add.s64 	%rd118, %rd116, %rd117;
	ld.const.s8 	%r411, [%rd118];
	add.s32 	%r412, %r405, %r411;
	cvt.u16.u32 	%rs48, %r412;
	max.s16 	%rs49, %rs46, %rs47;
	max.s16 	%rs50, %rs49, %rs48;
	cvt.s32.s16 	%r413, %rs50;
	mov.u32 	%r414, _ZZ23needleman_cuda_diagonalPcS_PjS0_PiS0_jiE6s_dia2;
	add.s32 	%r415, %r414, %r396;
	st.shared.u32 	[%r415], %r413;
	mul.lo.s32 	%r416, %r395, %r39;
	cvt.s64.s32 	%rd119, %r416;
	cvt.s64.s32 	%rd120, %r99;
	add.s64 	%rd121, %rd119, %rd120;
	shl.b64 	%rd122, %rd121, 2;
	add.s64 	%rd123, %rd5, %rd122;
	st.global.u32 	[%rd123+4], %r413;
$L__BB0_94:
	add.s32 	%r100, %r99, %r6;
	setp.ge.s32 	%p62, %r100, %r3;
	@%p62 bra 	$L__BB0_96;
	sub.s32 	%r417, %r5, %r100;
	shl.b32 	%r418, %r100, 2;
	mov.u32 	%r419, _ZZ23needleman_cuda_diagonalPcS_PjS0_PiS0_jiE6s_dia1;
	add.s32 	%r420, %r419, %r418;
	ld.shared.u32 	%r421, [%r420+4];
	add.s32 	%r422, %r421, %r186;
	cvt.u16.u32 	%rs51, %r422;
	ld.shared.u32 	%r423, [%r420];
	add.s32 	%r424, %r423, %r186;
	cvt.u16.u32 	%rs52, %r424;
	add.s32 	%r425, %r417, -1;
	mad.lo.s32 	%r426, %r425, %r39, %r100;
	mul.wide.s32 	%rd124, %r426, 4;
	add.s64 	%rd125, %rd5, %rd124;
	ld.global.u32 	%r427, [%rd125];
	mov.u32 	%r428, _ZZ23needleman_cuda_diagonalPcS_PjS0_PiS0_jiE6s_seq2;
	add.s32 	%r429, %r428, %r417;
	ld.shared.s8 	%r430, [%r429];
	mul.wide.s32 	%rd126, %r430, 24;
	add.s64 	%rd128, %rd115, %rd126;
	mov.u32 	%r431, _ZZ23needleman_cuda_diagonalPcS_PjS0_PiS0_jiE6s_seq1;
	add.s32 	%r432, %r431, %r100;
	ld.shared.s8 	%rd129, [%r432+1];
	add.s64 	%rd130, %rd128, %rd129;
	ld.const.s8 	%r433, [%rd130];
	add.s32 	%r434, %r427, %r433;
	cvt.u16.u32 	%rs53, %r434;
	max.s16 	%rs54, %rs51, %rs52;
	max.s16 	%rs55, %rs54, %rs53;
	cvt.s32.s16 	%r435, %rs55;
	mov.u32 	%r436, _ZZ23needleman_cuda_diagonalPcS_PjS0_PiS0_jiE6s_dia2;
	add.s32 	%r437, %r436, %r418;
	st.shared.u32 	[%r437], %r435;
	mul.lo.s32 	%r438, %r417, %r39;
	cvt.s64.s32 	%rd131, %r438;
	cvt.s64.s32 	%rd132, %r100;
	add.s64 	%rd133, %rd131, %rd132;
	shl.b64 	%rd134, %rd133, 2;
	add.s64 	%rd135, %rd5, %rd134;
	st.global.u32 	[%rd135+4], %r435;
$L__BB0_96:
	add.s32 	%r101, %r100, %r6;
	setp.ge.s32 	%p63, %r101, %r3;
	@%p63 bra 	$L__BB0_98;
	sub.s32 	%r439, %r5, %r101;
	shl.b32 	%r440, %r101, 2;
	mov.u32 	%r441, _ZZ23needleman_cuda_diagonalPcS_PjS0_PiS0_jiE6s_dia1;
	add.s32 	%r442, %r441, %r440;
	ld.shared.u32 	%r443, [%r442+4];
	add.s32 	%r444, %r443, %r186;
	cvt.u16.u32 	%rs56, %r444;
	ld.shared.u32 	%r445, [%r442];
	add.s32 	%r446, %r445, %r186;
	cvt.u16.u32 	%rs57, %r446;
	add.s32 	%r447, %r439, -1;
	mad.lo.s32 	%r448, %r447, %r39, %r101;
	mul.wide.s32 	%rd136, %r448, 4;
	add.s64 	%rd137, %rd5, %rd136;
	ld.global.u32 	%r449, [%rd137];
	mov.u32 	%r450, _ZZ23needleman_cuda_diagonalPcS_PjS0_PiS0_jiE6s_seq2;
	add.s32 	%r451, %r450, %r439;
	ld.shared.s8 	%r452, [%r451];
	mul.wide.s32 	%rd138, %r452, 24;
	add.s64 	%rd140, %rd115, %rd138;
	mov.u32 	%r453, _ZZ23needleman_cuda_diagonalPcS_PjS0_PiS0_jiE6s_seq1;
	add.s32 	%r454, %r453, %r101;
	ld.shared.s8 	%rd141, [%r454+1];
	add.s64 	%rd142, %rd140, %rd141;
	ld.const.s8 	%r455, [%rd142];
	add.s32 	%r456, %r449, %r455;
	cvt.u16.u32 	%rs58, %r456;
	max.s16 	%rs59, %rs56, %rs57;
	max.s16 	%rs60, %rs59, %rs58;
	cvt.s32.s16 	%r457, %rs60;
	mov.u32 	%r458, _ZZ23needleman_cuda_diagonalPcS_PjS0_PiS0_jiE6s_dia2;
	add.s32 	%r459, %r458, %r440;
	st.shared.u32 	[%r459], %r457;
	mul.lo.s32 	%r460, %r439, %r39;
	cvt.s64.s32 	%rd143, %r460;
	cvt.s64.s32 	%rd144, %r101;
	add.s64 	%rd145, %rd143, %rd144;
	shl.b64 	%rd146, %rd145, 2;
	add.s64 	%rd147, %rd5, %rd146;
	st.global.u32 	[%rd147+4], %r457;
$L__BB0_98:
	add.s32 	%r102, %r101, %r6;
	setp.ge.s32 	%p64, %r102, %r3;
	@%p64 bra 	$L__BB0_100;
	sub.s32 	%r461, %r5, %r102;
	shl.b32 	%r462, %r102, 2;
	mov.u32 	%r463, _ZZ23needleman_cuda_diagonalPcS_PjS0_PiS0_jiE6s_dia1;
	add.s32 	%r464, %r463, %r462;
	ld.shared.u32 	%r465, [%r464+4];
	add.s32 	%r466, %r465, %r186;
	cvt.u16.u32 	%rs61, %r466;
	ld.shared.u32 	%r467, [%r464];
	add.s32 	%r468, %r467, %r186;
	cvt.u16.u32 	%rs62, %r468;
	add.s32 	%r469, %r461, -1;
	mad.lo.s32 	%r470, %r469, %r39, %r102;
	mul.wide.s32 	%rd148, %r470, 4;
	add.s64 	%rd149, %rd5, %rd148;
	ld.global.u32 	%r471, [%rd149];
	mov.u32 	%r472, _ZZ23needleman_cuda_diagonalPcS_PjS0_PiS0_jiE6s_seq2;
	add.s32 	%r473, %r472, %r461;
	ld.shared.s8 	%r474, [%r473];
	mul.wide.s32 	%rd150, %r474, 24;
	add.s64 	%rd152, %rd115, %rd150;
	mov.u32 	%r475, _ZZ23needleman_cuda_diagonalPcS_PjS0_PiS0_jiE6s_seq1;
	add.s32 	%r476, %r475, %r102;
	ld.shared.s8 	%rd153, [%r476+1];
	add.s64 	%rd154, %rd152, %rd153;
	ld.const.s8 	%r477, [%rd154];
	add.s32 	%r478, %r471, %r477;
	cvt.u16.u32 	%rs63, %r478;
	max.s16 	%rs64, %rs61, %rs62;
	max.s16 	%rs65, %rs64, %rs63;
	cvt.s32.s16 	%r479, %rs65;
	mov.u32 	%r480, _ZZ23needleman_cuda_diagonalPcS_PjS0_PiS0_jiE6s_dia2;
	add.s32 	%r481, %r480, %r462;
	st.shared.u32 	[%r481], %r479;
	mul.lo.s32 	%r482, %r461, %r39;
	cvt.s64.s32 	%rd155, %r482;
	cvt.s64.s32 	%rd156, %r102;
	add.s64 	%rd157, %rd155, %rd156;
	shl.b64 	%rd158, %rd157, 2;
	add.s64 	%rd159, %rd5, %rd158;
	st.global.u32 	[%rd159+4], %r479;
$L__BB0_100:
	add.s32 	%r674, %r674, 4;
	setp.ne.s32 	%p65, %r674, %r676;
	@%p65 bra 	$L__BB0_92;
$L__BB0_101:
	setp.eq.s32 	%p66, %r96, 0;
	@%p66 bra 	$L__BB0_106;
	mov.b32 	%r677, 0;
	mov.u64 	%rd163, blosum62;
$L__BB0_103:
	.pragma "nounroll";
	mad.lo.s32 	%r107, %r676, %r6, %r1;
	setp.ge.s32 	%p67, %r107, %r3;
	@%p67 bra 	$L__BB0_105;
	sub.s32 	%r484, %r5, %r107;
	shl.b32 	%r485, %r107, 2;
	mov.u32 	%r486, _ZZ23needleman_cuda_diagonalPcS_PjS0_PiS0_jiE6s_dia1;
	add.s32 	%r487, %r486, %r485;
	ld.shared.u32 	%r488, [%r487+4];
	add.s32 	%r489, %r488, %r186;
	cvt.u16.u32 	%rs66, %r489;
	ld.shared.u32 	%r490, [%r487];
	add.s32 	%r491, %r490, %r186;
	cvt.u16.u32 	%rs67, %r491;
	add.s32 	%r492, %r484, -1;
	mad.lo.s32 	%r493, %r492, %r39, %r107;
	mul.wide.s32 	%rd160, %r493, 4;
	add.s64 	%rd161, %rd5, %rd160;
	ld.global.u32 	%r494, [%rd161];
	mov.u32 	%r495, _ZZ23needleman_cuda_diagonalPcS_PjS0_PiS0_jiE6s_seq2;
	add.s32 	%r496, %r495, %r484;
	ld.shared.s8 	%r497, [%r496];
	mul.wide.s32 	%rd162, %r497, 24;
	add.s64 	%rd164, %rd163, %rd162;
	mov.u32 	%r498, _ZZ23needleman_cuda_diagonalPcS_PjS0_PiS0_jiE6s_seq1;
	add.s32 	%r499, %r498, %r107;
	ld.shared.s8 	%rd165, [%r499+1];
	add.s64 	%rd166, %rd164, %rd165;
	ld.const.s8 	%r500, [%rd166];
	add.s32 	%r501, %r494, %r500;
	cvt.u16.u32 	%rs68, %r501;
	max.s16 	%rs69, %rs66, %rs67;
	max.s16 	%rs70, %rs69, %rs68;
	cvt.s32.s16 	%r502, %rs70;
	mov.u32 	%r503, _ZZ23needleman_cuda_diagonalPcS_PjS0_PiS0_jiE6s_dia2;
	add.s32 	%r504, %r503, %r485;
	st.shared.u32 	[%r504], %r502;
	mul.lo.s32 	%r505, %r484, %r39;
	cvt.s64.s32 	%rd167, %r505;
	cvt.s64.s32 	%rd168, %r107;
	add.s64 	%rd169, %rd167, %rd168;
	shl.b64 	%rd170, %rd169, 2;
	add.s64 	%rd171, %rd5, %rd170;
	st.global.u32 	[%rd171+4], %r502;
$L__BB0_105:
	add.s32 	%r676, %r676, 1;
	add.s32 	%r677, %r677, 1;
	setp.ne.s32 	%p68, %r677, %r96;
	@%p68 bra 	$L__BB0_103;
$L__BB0_106:
	bar.sync 	0;
	setp.lt.s32 	%p69, %r3, 2;
	@%p69 bra 	$L__BB0_130;
	cvt.u32.u64 	%r510, %rd4;
	cvt.u32.u64 	%r511, %rd3;
	add.s32 	%r110, %r1, %r6;
	sub.s32 	%r512, %r5, %r110;
	mad.lo.s32 	%r111, %r512, %r39, %r110;
	shl.b32 	%r513, %r511, 2;
	shl.b32 	%r514, %r2, 2;
	sub.s32 	%r515, %r513, %r514;
	mul.lo.s32 	%r112, %r6, %r515;
	mov.u32 	%r516, _ZZ23needleman_cuda_diagonalPcS_PjS0_PiS0_jiE6s_seq2;
	add.s32 	%r113, %r516, %r5;
	shl.b32 	%r115, %r6, 2;
	neg.s32 	%r114, %r115;
	shl.b32 	%r116, %r6, 4;
	sub.s32 	%r517, %r4, %r1;
	sub.s32 	%r518, %r517, %r510;
	shl.b32 	%r519, %r6, 1;
	sub.s32 	%r520, %r518, %r519;
	add.s32 	%r126, %r1, %r519;
	mad.lo.s32 	%r117, %r520, %r39, %r126;
	neg.s32 	%r118, %r1;
	sub.s32 	%r119, %r118, %r519;
	shl.b32 	%r120, %r6, 3;
	mul.lo.s32 	%r521, %r6, 3;
	sub.s32 	%r522, %r518, %r521;
	add.s32 	%r128, %r1, %r521;
	mad.lo.s32 	%r121, %r522, %r39, %r128;
	sub.s32 	%r122, %r118, %r521;
	mul.lo.s32 	%r123, %r6, 12;
	mad.lo.s32 	%r124, %r518, %r39, %r1;
	mov.u32 	%r523, _ZZ23needleman_cuda_diagonalPcS_PjS0_PiS0_jiE6s_seq1;
	add.s32 	%r125, %r523, %r6;
	add.s32 	%r127, %r523, %r519;
	add.s32 	%r129, %r523, %r521;
	mov.u32 	%r681, _ZZ23needleman_cuda_diagonalPcS_PjS0_PiS0_jiE6s_dia3;
	mov.u32 	%r680, _ZZ23needleman_cuda_diagonalPcS_PjS0_PiS0_jiE6s_dia2;
	mov.u32 	%r679, _ZZ23needleman_cuda_diagonalPcS_PjS0_PiS0_jiE6s_dia1;
	mov.b32 	%r678, 2;
	mov.u64 	%rd215, blosum62;
$L__BB0_108:
	mov.u32 	%r133, %r681;
	mov.u32 	%r681, %r679;
	mov.u32 	%r130, %r678;
	sub.s32 	%r524, %r3, %r130;
	add.s32 	%r525, %r524, 1;
	div.u32 	%r526, %r525, %r6;
	mul.lo.s32 	%r527, %r526, %r6;
	sub.s32 	%r528, %r525, %r527;
	setp.ne.s32 	%p70, %r528, 0;
	selp.u32 	%r529, 1, 0, %p70;
	add.s32 	%r134, %r526, %r529;
	setp.lt.s32 	%p71, %r134, 1;
	@%p71 bra 	$L__BB0_129;
	and.b32  	%r135, %r134, 3;
	setp.lt.u32 	%p72, %r134, 4;
	mov.b32 	%r693, 0;
	@%p72 bra 	$L__BB0_120;
	shl.b32 	%r689, %r1, 2;
	and.b32  	%r693, %r134, 2147483644;
	neg.s32 	%r692, %r693;
	add.s32 	%r691, %r111, %r130;
	add.s32 	%r140, %r133, %r115;
	add.s32 	%r531, %r115, 4;
	add.s32 	%r141, %r680, %r531;
	add.s32 	%r142, %r681, %r531;
	add.s32 	%r688, %r117, %r130;
	add.s32 	%r144, %r133, %r120;
	add.s32 	%r532, %r120, 4;
	add.s32 	%r145, %r680, %r532;
	add.s32 	%r146, %r681, %r532;
	add.s32 	%r687, %r121, %r130;
	add.s32 	%r148, %r133, %r123;
	add.s32 	%r686, %r124, %r130;
	add.s32 	%r533, %r123, 4;
	add.s32 	%r150, %r680, %r533;
	add.s32 	%r151, %r681, %r533;
	add.s32 	%r685, %r1, %r130;
	add.s32 	%r153, %r680, 4;
	add.s32 	%r684, %r110, %r130;
	add.s32 	%r683, %r126, %r130;
	add.s32 	%r682, %r128, %r130;
	mov.u32 	%r690, %r113;
$L__BB0_111:
	setp.gt.s32 	%p73, %r685, %r3;
	@%p73 bra 	$L__BB0_113;
	add.s32 	%r534, %r153, %r689;
	ld.shared.u32 	%r535, [%r534];
	add.s32 	%r536, %r535, %r186;
	cvt.u16.u32 	%rs71, %r536;
	ld.shared.u32 	%r537, [%r534+-4];
	add.s32 	%r538, %r537, %r186;
	cvt.u16.u32 	%rs72, %r538;
	add.s32 	%r539, %r681, %r689;
	ld.shared.u32 	%r540, [%r539+4];
	add.s32 	%r541, %r690, %r118;
	ld.shared.s8 	%r542, [%r541];
	mul.wide.s32 	%rd172, %r542, 24;
	add.s64 	%rd174, %rd215, %rd172;
	mov.u32 	%r543, _ZZ23needleman_cuda_diagonalPcS_PjS0_PiS0_jiE6s_seq1;
	add.s32 	%r544, %r543, %r685;
	ld.shared.s8 	%rd175, [%r544];
	add.s64 	%rd176, %rd174, %rd175;
	ld.const.s8 	%r545, [%rd176];
	add.s32 	%r546, %r540, %r545;
	cvt.u16.u32 	%rs73, %r546;
	max.s16 	%rs74, %rs71, %rs72;
	max.s16 	%rs75, %rs74, %rs73;
	cvt.s32.s16 	%r547, %rs75;
	add.s32 	%r548, %r133, %r689;
	st.shared.u32 	[%r548], %r547;
	mul.wide.s32 	%rd177, %r686, 4;
	add.s64 	%rd178, %rd5, %rd177;
	st.global.u32 	[%rd178], %r547;
$L__BB0_113:
	setp.gt.s32 	%p74, %r684, %r3;
	@%p74 bra 	$L__BB0_115;
	add.s32 	%r549, %r141, %r689;
	ld.shared.u32 	%r550, [%r549];
	add.s32 	%r551, %r550, %r186;
	cvt.u16.u32 	%rs76, %r551;
	ld.shared.u32 	%r552, [%r549+-4];
	add.s32 	%r553, %r552, %r186;
	cvt.u16.u32 	%rs77, %r553;
	add.s32 	%r554, %r142, %r689;
	ld.shared.u32 	%r555, [%r554];
	sub.s32 	%r556, %r690, %r110;
	ld.shared.s8 	%r557, [%r556];
	mul.wide.s32 	%rd179, %r557, 24;
	add.s64 	%rd181, %rd215, %rd179;
	add.s32 	%r558, %r125, %r685;
	ld.shared.s8 	%rd182, [%r558];
	add.s64 	%rd183, %rd181, %rd182;
	ld.const.s8 	%r559, [%rd183];
	add.s32 	%r560, %r555, %r559;
	cvt.u16.u32 	%rs78, %r560;
	max.s16 	%rs79, %rs76, %rs77;
	max.s16 	%rs80, %rs79, %rs78;
	cvt.s32.s16 	%r561, %rs80;
	add.s32 	%r562, %r140, %r689;
	st.shared.u32 	[%r562], %r561;
	mul.wide.s32 	%rd184, %r691, 4;
	add.s64 	%rd185, %rd5, %rd184;
	st.global.u32 	[%rd185], %r561;
$L__BB0_115:
	setp.gt.s32 	%p75, %r683, %r3;
	@%p75 bra 	$L__BB0_117;
	add.s32 	%r563, %r145, %r689;
	ld.shared.u32 	%r564, [%r563];
	add.s32 	%r565, %r564, %r186;
	cvt.u16.u32 	%rs81, %r565;
	ld.shared.u32 	%r566, [%r563+-4];
	add.s32 	%r567, %r566, %r186;
	cvt.u16.u32 	%rs82, %r567;
	add.s32 	%r568, %r146, %r689;
	ld.shared.u32 	%r569, [%r568];
	add.s32 	%r570, %r690, %r119;
	ld.shared.s8 	%r571, [%r570];
	mul.wide.s32 	%rd186, %r571, 24;
	add.s64 	%rd188, %rd215, %rd186;
	add.s32 	%r572, %r127, %r685;
	ld.shared.s8 	%rd189, [%r572];
	add.s64 	%rd190, %rd188, %rd189;
	ld.const.s8 	%r573, [%rd190];
	add.s32 	%r574, %r569, %r573;
	cvt.u16.u32 	%rs83, %r574;
	max.s16 	%rs84, %rs81, %rs82;
	max.s16 	%rs85, %rs84, %rs83;
	cvt.s32.s16 	%r575, %rs85;
	add.s32 	%r576, %r144, %r689;
	st.shared.u32 	[%r576], %r575;
	mul.wide.s32 	%rd191, %r688, 4;
	add.s64 	%rd192, %rd5, %rd191;
	st.global.u32 	[%rd192], %r575;
$L__BB0_117:
	setp.gt.s32 	%p76, %r682, %r3;
	@%p76 bra 	$L__BB0_119;
	add.s32 	%r577, %r150, %r689;
	ld.shared.u32 	%r578, [%r577];
	add.s32 	%r579, %r578, %r186;
	cvt.u16.u32 	%rs86, %r579;
	ld.shared.u32 	%r580, [%r577+-4];
	add.s32 	%r581, %r580, %r186;
	cvt.u16.u32 	%rs87, %r581;
	add.s32 	%r582, %r151, %r689;
	ld.shared.u32 	%r583, [%r582];
	add.s32 	%r584, %r690, %r122;
	ld.shared.s8 	%r585, [%r584];
	mul.wide.s32 	%rd193, %r585, 24;
	add.s64 	%rd195, %rd215, %rd193;
	add.s32 	%r586, %r129, %r685;
	ld.shared.s8 	%rd196, [%r586];
	add.s64 	%rd197, %rd195, %rd196;
	ld.const.s8 	%r587, [%rd197];
	add.s32 	%r588, %r583, %r587;
	cvt.u16.u32 	%rs88, %r588;
	max.s16 	%rs89, %rs86, %rs87;
	max.s16 	%rs90, %rs89, %rs88;
	cvt.s32.s16 	%r589, %rs90;
	add.s32 	%r590, %r148, %r689;
	st.shared.u32 	[%r590], %r589;
	mul.wide.s32 	%rd198, %r687, 4;
	add.s64 	%rd199, %rd5, %rd198;
	st.global.u32 	[%rd199], %r589;
$L__BB0_119:
	add.s32 	%r692, %r692, 4;
	add.s32 	%r691, %r691, %r112;
	add.s32 	%r690, %r690, %r114;
	add.s32 	%r689, %r689, %r116;
	add.s32 	%r688, %r688, %r112;
	add.s32 	%r687, %r687, %r112;
	add.s32 	%r686, %r686, %r112;
	add.s32 	%r685, %r685, %r115;
	add.s32 	%r684, %r684, %r115;
	add.s32 	%r683, %r683, %r115;
	add.s32 	%r682, %r682, %r115;
	setp.ne.s32 	%p77, %r692, 0;
	@%p77 bra 	$L__BB0_111;
$L__BB0_120:
	setp.eq.s32 	%p78, %r135, 0;
	@%p78 bra 	$L__BB0_129;
	mad.lo.s32 	%r180, %r693, %r6, %r1;
	add.s32 	%r181, %r180, %r130;
	setp.gt.s32 	%p79, %r181, %r3;
	@%p79 bra 	$L__BB0_123;
	sub.s32 	%r591, %r5, %r180;
	shl.b32 	%r592, %r180, 2;
	add.s32 	%r593, %r680, %r592;
	ld.shared.u32 	%r594, [%r593+4];
	add.s32 	%r595, %r594, %r186;
	cvt.u16.u32 	%rs91, %r595;
	ld.shared.u32 	%r596, [%r593];
	add.s32 	%r597, %r596, %r186;
	cvt.u16.u32 	%rs92, %r597;
	add.s32 	%r598, %r681, %r592;
	ld.shared.u32 	%r599, [%r598+4];
	mov.u32 	%r600, _ZZ23needleman_cuda_diagonalPcS_PjS0_PiS0_jiE6s_seq2;
	add.s32 	%r601, %r600, %r591;
	ld.shared.s8 	%r602, [%r601];
	mul.wide.s32 	%rd200, %r602, 24;
	add.s64 	%rd202, %rd215, %rd200;
	mov.u32 	%r603, _ZZ23needleman_cuda_diagonalPcS_PjS0_PiS0_jiE6s_seq1;
	add.s32 	%r604, %r603, %r181;
	ld.shared.s8 	%rd203, [%r604];
	add.s64 	%rd204, %rd202, %rd203;
	ld.const.s8 	%r605, [%rd204];
	add.s32 	%r606, %r599, %r605;
	cvt.u16.u32 	%rs93, %r606;
	max.s16 	%rs94, %rs91, %rs92;
	max.s16 	%rs95, %rs94, %rs93;
	cvt.s32.s16 	%r607, %rs95;
	add.s32 	%r608, %r133, %r592;
	st.shared.u32 	[%r608], %r607;
	mad.lo.s32 	%r609, %r591, %r39, %r181;
	mul.wide.s32 	%rd205, %r609, 4;
	add.s64 	%rd206, %rd5, %rd205;
	st.global.u32 	[%rd206], %r607;
$L__BB0_123:
	setp.eq.s32 	%p80, %r135, 1;
	@%p80 bra 	$L__BB0_129;
	add.s32 	%r182, %r180, %r6;
	add.s32 	%r183, %r181, %r6;
	setp.gt.s32 	%p81, %r183, %r3;
	@%p81 bra 	$L__BB0_126;
	sub.s32 	%r610, %r5, %r182;
	shl.b32 	%r611, %r182, 2;
	add.s32 	%r612, %r680, %r611;
	ld.shared.u32 	%r613, [%r612+4];
	add.s32 	%r614, %r613, %r186;
	cvt.u16.u32 	%rs96, %r614;
	ld.shared.u32 	%r615, [%r612];
	add.s32 	%r616, %r615, %r186;
	cvt.u16.u32 	%rs97, %r616;
	add.s32 	%r617, %r681, %r611;
	ld.shared.u32 	%r618, [%r617+4];
	mov.u32 	%r619, _ZZ23needleman_cuda_diagonalPcS_PjS0_PiS0_jiE6s_seq2;
	add.s32 	%r620, %r619, %r610;
	ld.shared.s8 	%r621, [%r620];
	mul.wide.s32 	%rd207, %r621, 24;
	add.s64 	%rd209, %rd215, %rd207;
	mov.u32 	%r622, _ZZ23needleman_cuda_diagonalPcS_PjS0_PiS0_jiE6s_seq1;
	add.s32 	%r623, %r622, %r183;
	ld.shared.s8 	%rd210, [%r623];
	add.s64 	%rd211, %rd209, %rd210;
	ld.const.s8 	%r624, [%rd211];
	add.s32 	%r625, %r618, %r624;
	cvt.u16.u32 	%rs98, %r625;
	max.s16 	%rs99, %rs96, %rs97;
	max.s16 	%rs100, %rs99, %rs98;
	cvt.s32.s16 	%r626, %rs100;
	add.s32 	%r627, %r133, %r611;
	st.shared.u32 	[%r627], %r626;
	mad.lo.s32 	%r628, %r610, %r39, %r183;
	mul.wide.s32 	%rd212, %r628, 4;
	add.s64 	%rd213, %rd5, %rd212;
	st.global.u32 	[%rd213], %r626;
$L__BB0_126:
	setp.eq.s32 	%p82, %r135, 2;
	@%p82 bra 	$L__BB0_129;
	add.s32 	%r184, %r183, %r6;
	setp.gt.s32 	%p83, %r184, %r3;
	@%p83 bra 	$L__BB0_129;
	add.s32 	%r629, %r182, %r6;
	sub.s32 	%r630, %r5, %r629;
	shl.b32 	%r631, %r629, 2;
	add.s32 	%r632, %r680, %r631;
	ld.shared.u32 	%r633, [%r632+4];
	add.s32 	%r634, %r633, %r186;
	cvt.u16.u32 	%rs101, %r634;
	ld.shared.u32 	%r635, [%r632];
	add.s32 	%r636, %r635, %r186;
	cvt.u16.u32 	%rs102, %r636;
	add.s32 	%r637, %r681, %r631;
	ld.shared.u32 	%r638, [%r637+4];
	mov.u32 	%r639, _ZZ23needleman_cuda_diagonalPcS_PjS0_PiS0_jiE6s_seq2;
	add.s32 	%r640, %r639, %r630;
	ld.shared.s8 	%r641, [%r640];
	mul.wide.s32 	%rd214, %r641, 24;
	add.s64 	%rd216, %rd215, %rd214;
	mov.u32 	%r642, _ZZ23needleman_cuda_diagonalPcS_PjS0_PiS0_jiE6s_seq1;
	add.s32 	%r643, %r642, %r184;
	ld.shared.s8 	%rd217, [%r643];
	add.s64 	%rd218, %rd216, %rd217;
	ld.const.s8 	%r644, [%rd218];
	add.s32 	%r645, %r638, %r644;
	cvt.u16.u32 	%rs103, %r645;
	max.s16 	%rs104, %rs101, %rs102;
	max.s16 	%rs105, %rs104, %rs103;
	cvt.s32.s16 	%r646, %rs105;
	add.s32 	%r647, %r133, %r631;
	st.shared.u32 	[%r647], %r646;
	mad.lo.s32 	%r648, %r630, %r39, %r184;
	mul.wide.s32 	%rd219, %r648, 4;
	add.s64 	%rd220, %rd5, %rd219;
	st.global.u32 	[%rd220], %r646;
$L__BB0_129:
	bar.sync 	0;
	add.s32 	%r678, %r130, 1;
	setp.ne.s32 	%p84, %r3, %r130;
	mov.u32 	%r679, %r680;
	mov.u32 	%r680, %r133;
	@%p84 bra 	$L__BB0_108;
$L__BB0_130:
	ret;

}


// ===== COMPILED SASS (sm_100) =====

	.target	sm_100

	.elftype	@"ET_EXEC"


//--------------------- .note.nv.tkinfo           --------------------------
	.section	.note.nv.tkinfo,"",@"SHT_NOTE"
	.sectionflags	@"SHF_NOTE_NV_TKINFO"
	.tkinfo
        /*0018*/ 	.word	0x00000002
        /*0030*/ 	.string	""
        /*0030*/ 	.string	"ptxas"
        /*0030*/ 	.string	"Cuda compilation tools, release 13.0, V13.0.88"
        /*0030*/ 	.string	"Build cuda_13.0.r13.0/compiler.36424714_0"
        /*0030*/ 	.string	"-arch sm_100 -m 64 "



//--------------------- .note.nv.cuinfo           --------------------------
	.section	.note.nv.cuinfo,"",@"SHT_NOTE"
	.sectionflags	@"SHF_NOTE_NV_CUINFO"
        /*0018*/ 	.short	0x0002
        /*001a*/ 	.short	0x0064
        /*001c*/ 	.short	0x0082
	.zero		2


//--------------------- .nv.info                  --------------------------
	.section	.nv.info,"",@"SHT_CUDA_INFO"
	.align	4


	//----- nvinfo : EIATTR_REGCOUNT
	.align		4
        /*0000*/ 	.byte	0x04, 0x2f
        /*0002*/ 	.short	(.L_2 - .L_1)
	.align		4
.L_1:
        /*0004*/ 	.word	index@(_Z23needleman_cuda_diagonalPcS_PjS0_PiS0_ji)
        /*0008*/ 	.word	0x00000020


	//----- nvinfo : EIATTR_FRAME_SIZE
	.align		4
.L_2:
        /*000c*/ 	.byte	0x04, 0x11
        /*000e*/ 	.short	(.L_4 - .L_3)
	.align		4
.L_3:
        /*0010*/ 	.word	index@(_Z23needleman_cuda_diagonalPcS_PjS0_PiS0_ji)
        /*0014*/ 	.word	0x00000000


	//----- nvinfo : EIATTR_MIN_STACK_SIZE
	.align		4
.L_4:
        /*0018*/ 	.byte	0x04, 0x12
        /*001a*/ 	.short	(.L_6 - .L_5)
	.align		4
.L_5:
        /*001c*/ 	.word	index@(_Z23needleman_cuda_diagonalPcS_PjS0_PiS0_ji)
        /*0020*/ 	.word	0x00000000
.L_6:


//--------------------- .nv.compat                --------------------------
	.section	.nv.compat,"",@"SHT_CUDA_COMPAT_INFO"
	.align	4
        /*0000*/ 	.byte	0x02, 0x09, 0x00, 0x00, 0x02, 0x02, 0x01, 0x00, 0x02, 0x05, 0x05, 0x00, 0x03, 0x07, 0x01, 0x01
        /*0010*/ 	.byte	0x02, 0x03, 0x00, 0x00, 0x02, 0x06, 0x01, 0x00, 0x04, 0x0b, 0x08, 0x00, 0x09, 0x00, 0x00, 0x00
        /*0020*/ 	.byte	0x00, 0x00, 0x00, 0x00


//--------------------- .nv.info._Z23needleman_cuda_diagonalPcS_PjS0_PiS0_ji --------------------------
	.section	.nv.info._Z23needleman_cuda_diagonalPcS_PjS0_PiS0_ji,"",@"SHT_CUDA_INFO"
	.sectionflags	@""
	.align	4


	//----- nvinfo : EIATTR_CUDA_API_VERSION
	.align		4
        /*0000*/ 	.byte	0x04, 0x37
        /*0002*/ 	.short	(.L_8 - .L_7)
.L_7:
        /*0004*/ 	.word	0x00000082


	//----- nvinfo : EIATTR_KPARAM_INFO
	.align		4
.L_8:
        /*0008*/ 	.byte	0x04, 0x17
        /*000a*/ 	.short	(.L_10 - .L_9)
.L_9:
        /*000c*/ 	.word	0x00000000
        /*0010*/ 	.short	0x0007
        /*0012*/ 	.short	0x0034
        /*0014*/ 	.byte	0x00, 0xf0, 0x11, 0x00


	//----- nvinfo : EIATTR_KPARAM_INFO
	.align		4
.L_10:
        /*0018*/ 	.byte	0x04, 0x17
        /*001a*/ 	.short	(.L_12 - .L_11)
.L_11:
        /*001c*/ 	.word	0x00000000
        /*0020*/ 	.short	0x0006
        /*0022*/ 	.short	0x0030
        /*0024*/ 	.byte	0x00, 0xf0, 0x11, 0x00


	//----- nvinfo : EIATTR_KPARAM_INFO
	.align		4
.L_12:
        /*0028*/ 	.byte	0x04, 0x17
        /*002a*/ 	.short	(.L_14 - .L_13)
.L_13:
        /*002c*/ 	.word	0x00000000
        /*0030*/ 	.short	0x0005
        /*0032*/ 	.short	0x0028
        /*0034*/ 	.byte	0x00, 0xf5, 0x21, 0x00


	//----- nvinfo : EIATTR_KPARAM_INFO
	.align		4
.L_14:
        /*0038*/ 	.byte	0x04, 0x17
        /*003a*/ 	.short	(.L_16 - .L_15)
.L_15:
        /*003c*/ 	.word	0x00000000
        /*0040*/ 	.short	0x0004
        /*0042*/ 	.short	0x0020
        /*0044*/ 	.byte	0x00, 0xf5, 0x21, 0x00


	//----- nvinfo : EIATTR_KPARAM_INFO
	.align		4
.L_16:
        /*0048*/ 	.byte	0x04, 0x17
        /*004a*/ 	.short	(.L_18 - .L_17)
.L_17:
        /*004c*/ 	.word	0x00000000
        /*0050*/ 	.short	0x0003
        /*0052*/ 	.short	0x0018
        /*0054*/ 	.byte	0x00, 0xf5, 0x21, 0x00


	//----- nvinfo : EIATTR_KPARAM_INFO
	.align		4
.L_18:
        /*0058*/ 	.byte	0x04, 0x17
        /*005a*/ 	.short	(.L_20 - .L_19)
.L_19:
        /*005c*/ 	.word	0x00000000
        /*0060*/ 	.short	0x0002
        /*0062*/ 	.short	0x0010
        /*0064*/ 	.byte	0x00, 0xf5, 0x21, 0x00


	//----- nvinfo : EIATTR_KPARAM_INFO
	.align		4
.L_20:
        /*0068*/ 	.byte	0x04, 0x17
        /*006a*/ 	.short	(.L_22 - .L_21)
.L_21:
        /*006c*/ 	.word	0x00000000
        /*0070*/ 	.short	0x0001
        /*0072*/ 	.short	0x0008
        /*0074*/ 	.byte	0x00, 0xf5, 0x21, 0x00


	//----- nvinfo : EIATTR_KPARAM_INFO
	.align		4
.L_22:
        /*0078*/ 	.byte	0x04, 0x17
        /*007a*/ 	.short	(.L_24 - .L_23)
.L_23:
        /*007c*/ 	.word	0x00000000
        /*0080*/ 	.short	0x0000
        /*0082*/ 	.short	0x0000
        /*0084*/ 	.byte	0x00, 0xf5, 0x21, 0x00


	//----- nvinfo : EIATTR_SPARSE_MMA_MASK
	.align		4
.L_24:
        /*0088*/ 	.byte	0x03, 0x50
        /*008a*/ 	.short	0x0000


	//----- nvinfo : EIATTR_MAXREG_COUNT
	.align		4
        /*008c*/ 	.byte	0x03, 0x1b
        /*008e*/ 	.short	0x00ff


	//----- nvinfo : EIATTR_NUM_BARRIERS
	.align		4
        /*0090*/ 	.byte	0x02, 0x4c
        /*0092*/ 	.byte	0x01
	.zero		1


	//----- nvinfo : EIATTR_MERCURY_ISA_VERSION
	.align		4
        /*0094*/ 	.byte	0x03, 0x5f
        /*0096*/ 	.short	0x0101


	//----- nvinfo : EIATTR_VRC_CTA_INIT_COUNT
	.align		4
        /*0098*/ 	.byte	0x02, 0x4a
	.zero		1
	.zero		1


	//----- nvinfo : EIATTR_EXIT_INSTR_OFFSETS
	.align		4
        /*009c*/ 	.byte	0x04, 0x1c
        /*009e*/ 	.short	(.L_26 - .L_25)


	//   ....[0]....
.L_25:
        /*00a0*/ 	.word	0x00003ae0


	//   ....[1]....
        /*00a4*/ 	.word	0x00004e10


	//----- nvinfo : EIATTR_CRS_STACK_SIZE
	.align		4
.L_26:
        /*00a8*/ 	.byte	0x04, 0x1e
        /*00aa*/ 	.short	(.L_28 - .L_27)
.L_27:
        /*00ac*/ 	.word	0x00000000


	//----- nvinfo : EIATTR_CBANK_PARAM_SIZE
	.align		4
.L_28:
        /*00b0*/ 	.byte	0x03, 0x19
        /*00b2*/ 	.short	0x0038


	//----- nvinfo : EIATTR_PARAM_CBANK
	.align		4
        /*00b4*/ 	.byte	0x04, 0x0a
        /*00b6*/ 	.short	(.L_30 - .L_29)
	.align		4
.L_29:
        /*00b8*/ 	.word	index@(.nv.constant0._Z23needleman_cuda_diagonalPcS_PjS0_PiS0_ji)
        /*00bc*/ 	.short	0x0380
        /*00be*/ 	.short	0x0038


	//----- nvinfo : EIATTR_SW_WAR
	.align		4
.L_30:
        /*00c0*/ 	.byte	0x04, 0x36
        /*00c2*/ 	.short	(.L_32 - .L_31)
.L_31:
        /*00c4*/ 	.word	0x00000008
.L_32:


//--------------------- .nv.callgraph             --------------------------
	.section	.nv.callgraph,"",@"SHT_CUDA_CALLGRAPH"
	.align	4
	.sectionentsize	8
	.align		4
        /*0000*/ 	.word	0x00000000
	.align		4
        /*0004*/ 	.word	0xffffffff
	.align		4
        /*0008*/ 	.word	0x00000000
	.align		4
        /*000c*/ 	.word	0xfffffffe
	.align		4
        /*0010*/ 	.word	0x00000000
	.align		4
        /*0014*/ 	.word	0xfffffffd
	.align		4
        /*0018*/ 	.word	0x00000000
	.align		4
        /*001c*/ 	.word	0xfffffffc


//--------------------- .nv.constant3             --------------------------
	.section	.nv.constant3,"a",@progbits
.nv.constant3:
	.type		blosum62,@object
	.size		blosum62,(.L_0 - blosum62)
blosum62:
        /*0000*/ 	.byte	0x04, 0xff, 0xfe, 0xfe, 0x00, 0xff, 0xff, 0x00, 0xfe, 0xff, 0xff, 0xff, 0xff, 0xfe, 0xff, 0x01
        /* <DEDUP_REMOVED lines=35> */
.L_0:


//--------------------- .text._Z23needleman_cuda_diagonalPcS_PjS0_PiS0_ji --------------------------
	.section	.text._Z23needleman_cuda_diagonalPcS_PjS0_PiS0_ji,"ax",@progbits
	.align	128
        .global         _Z23needleman_cuda_diagonalPcS_PjS0_PiS0_ji
        .type           _Z23needleman_cuda_diagonalPcS_PjS0_PiS0_ji,@function
        .size           _Z23needleman_cuda_diagonalPcS_PjS0_PiS0_ji,(.L_x_76 - _Z23needleman_cuda_diagonalPcS_PjS0_PiS0_ji)
        .other          _Z23needleman_cuda_diagonalPcS_PjS0_PiS0_ji,@"STO_CUDA_ENTRY STV_DEFAULT"
_Z23needleman_cuda_diagonalPcS_PjS0_PiS0_ji:
.text._Z23needleman_cuda_diagonalPcS_PjS0_PiS0_ji:
[----:B------:R-:W-:Y:S01]  /*0000*/  LDC R1, c[0x0][0x37c] ;  /* 0x0000df00ff017b82 */ /* 0x000fe20000000800 */
[----:B------:R-:W0:Y:S07]  /*0010*/  S2R R3, SR_CTAID.X ;  /* 0x0000000000037919 */ /* 0x000e2e0000002500 */
[----:B------:R-:W0:Y:S01]  /*0020*/  LDC.64 R6, c[0x0][0x390] ;  /* 0x0000e400ff067b82 */ /* 0x000e220000000a00 */
[----:B------:R-:W1:Y:S07]  /*0030*/  LDCU.64 UR14, c[0x0][0x358] ;  /* 0x00006b00ff0e77ac */ /* 0x000e6e0008000a00 */
[----:B------:R-:W2:Y:S08]  /*0040*/  LDC.64 R10, c[0x0][0x3a8] ;  /* 0x0000ea00ff0a7b82 */ /* 0x000eb00000000a00 */
[----:B------:R-:W3:Y:S01]  /*0050*/  LDC.64 R8, c[0x0][0x398] ;  /* 0x0000e600ff087b82 */ /* 0x000ee20000000a00 */
[----:B0-----:R-:W-:-:S05]  /*0060*/  IMAD.WIDE.U32 R6, R3, 0x4, R6 ;  /* 0x0000000403067825 */ /* 0x001fca00078e0006 */
[----:B-1----:R-:W4:Y:S04]  /*0070*/  LDG.E R12, desc[UR14][R6.64] ;  /* 0x0000000e060c7981 */ /* 0x002f28000c1e1900 */
[----:B------:R0:W5:Y:S01]  /*0080*/  LDG.E R4, desc[UR14][R6.64+0x4] ;  /* 0x0000040e06047981 */ /* 0x000162000c1e1900 */
[----:B--2---:R-:W-:-:S06]  /*0090*/  IMAD.WIDE.U32 R10, R3, 0x4, R10 ;  /* 0x00000004030a7825 */ /* 0x004fcc00078e000a */
[----:B------:R-:W2:Y:S01]  /*00a0*/  LDG.E R11, desc[UR14][R10.64] ;  /* 0x0000000e0a0b7981 */ /* 0x000ea2000c1e1900 */
[----:B---3--:R-:W-:-:S05]  /*00b0*/  IMAD.WIDE.U32 R8, R3, 0x4, R8 ;  /* 0x0000000403087825 */ /* 0x008fca00078e0008 */
[----:B------:R-:W3:Y:S04]  /*00c0*/  LDG.E R5, desc[UR14][R8.64] ;  /* 0x0000000e08057981 */ /* 0x000ee8000c1e1900 */
[----:B------:R-:W3:Y:S01]  /*00d0*/  LDG.E R2, desc[UR14][R8.64+0x4] ;  /* 0x0000040e08027981 */ /* 0x000ee2000c1e1900 */
[----:B------:R-:W1:Y:S02]  /*00e0*/  LDCU UR19, c[0x0][0x360] ;  /* 0x00006c00ff1377ac */ /* 0x000e640008000800 */
[----:B-1----:R-:W1:Y:S01]  /*00f0*/  I2F.U32.RP R0, UR19 ;  /* 0x0000001300007d06 */ /* 0x002e620008209000 */
[----:B------:R-:W-:-:S07]  /*0100*/  ISETP.NE.U32.AND P2, PT, RZ, UR19, PT ;  /* 0x00000013ff007c0c */ /* 0x000fce000bf45070 */
[----:B-1----:R-:W0:Y:S02]  /*0110*/  MUFU.RCP R0, R0 ;  /* 0x0000000000007308 */ /* 0x002e240000001000 */
[----:B0-----:R-:W-:-:S06]  /*0120*/  VIADD R6, R0, 0xffffffe ;  /* 0x0ffffffe00067836 */ /* 0x001fcc0000000000 */
[----:B------:R0:W1:Y:S02]  /*0130*/  F2I.FTZ.U32.TRUNC.NTZ R7, R6 ;  /* 0x0000000600077305 */ /* 0x000064000021f000 */
[----:B0-----:R-:W-:Y:S02]  /*0140*/  IMAD.MOV.U32 R6, RZ, RZ, RZ ;  /* 0x000000ffff067224 */ /* 0x001fe400078e00ff */
[----:B-1----:R-:W-:-:S04]  /*0150*/  IMAD.MOV R3, RZ, RZ, -R7 ;  /* 0x000000ffff037224 */ /* 0x002fc800078e0a07 */
[----:B------:R-:W-:-:S04]  /*0160*/  IMAD R3, R3, UR19, RZ ;  /* 0x0000001303037c24 */ /* 0x000fc8000f8e02ff */
[----:B------:R-:W-:Y:S02]  /*0170*/  IMAD.HI.U32 R7, R7, R3, R6 ;  /* 0x0000000307077227 */ /* 0x000fe400078e0006 */
[----:B------:R-:W0:Y:S01]  /*0180*/  LDC R3, c[0x0][0x360] ;  /* 0x0000d800ff037b82 */ /* 0x000e220000000800 */
[----:B----4-:R-:W-:Y:S02]  /*0190*/  R2UR UR12, R12 ;  /* 0x000000000c0c72ca */ /* 0x010fe400000e0000 */
[----:B-----5:R-:W-:-:S13]  /*01a0*/  R2UR UR13, R4 ;  /* 0x00000000040d72ca */ /* 0x020fda00000e0000 */
[----:B------:R-:W-:Y:S01]  /*01b0*/  UIADD3 UR20, UPT, UPT, -UR12, UR13, URZ ;  /* 0x0000000d0c147290 */ /* 0x000fe2000fffe1ff */
[----:B---3--:R-:W-:-:S05]  /*01c0*/  IADD3 R15, PT, PT, -R5, R2, RZ ;  /* 0x00000002050f7210 */ /* 0x008fca0007ffe1ff */
[----:B------:R-:W-:-:S04]  /*01d0*/  IMAD.HI.U32 R4, R7, UR20, RZ ;  /* 0x0000001407047c27 */ /* 0x000fc8000f8e00ff */
[----:B------:R-:W-:-:S05]  /*01e0*/  IMAD.MOV R0, RZ, RZ, -R4 ;  /* 0x000000ffff007224 */ /* 0x000fca00078e0a04 */
[----:B------:R-:W-:Y:S02]  /*01f0*/  R2UR UR4, R0 ;  /* 0x00000000000472ca */ /* 0x000fe400000e0000 */
[----:B------:R-:W1:Y:S11]  /*0200*/  LDC R0, c[0x0][0x360] ;  /* 0x0000d800ff007b82 */ /* 0x000e760000000800 */
[----:B------:R-:W-:-:S06]  /*0210*/  UIMAD UR4, UR19, UR4, UR20 ;  /* 0x00000004130472a4 */ /* 0x000fcc000f8e0214 */
[----:B0-----:R-:W-:-:S13]  /*0220*/  ISETP.LE.U32.AND P0, PT, R3, UR4, PT ;  /* 0x0000000403007c0c */ /* 0x001fda000bf03070 */
[----:B-1----:R-:W-:Y:S01]  /*0230*/  @P0 IADD3 R6, PT, PT, -R0, UR4, RZ ;  /* 0x0000000400060c10 */ /* 0x002fe2000fffe1ff */
[----:B------:R-:W-:-:S03]  /*0240*/  @P0 VIADD R4, R4, 0x1 ;  /* 0x0000000104040836 */ /* 0x000fc60000000000 */
[----:B------:R-:W-:Y:S02]  /*0250*/  @P0 R2UR UR4, R6 ;  /* 0x00000000060402ca */ /* 0x000fe400000e0000 */
[----:B------:R-:W2:Y:S11]  /*0260*/  LDC.64 R6, c[0x0][0x3a0] ;  /* 0x0000e800ff067b82 */ /* 0x000eb60000000a00 */
[----:B------:R-:W-:-:S02]  /*0270*/  ISETP.LE.U32.AND P1, PT, R3, UR4, PT ;  /* 0x0000000403007c0c */ /* 0x000fc4000bf23070 */
[----:B------:R-:W0:Y:S11]  /*0280*/  S2R R3, SR_TID.X ;  /* 0x0000000000037919 */ /* 0x000e360000002100 */
[----:B------:R-:W-:Y:S01]  /*0290*/  @P1 VIADD R4, R4, 0x1 ;  /* 0x0000000104041836 */ /* 0x000fe20000000000 */
[----:B------:R-:W-:Y:S01]  /*02a0*/  @!P2 LOP3.LUT R4, RZ, UR19, RZ, 0x33, !PT ;  /* 0x00000013ff04ac12 */ /* 0x000fe2000f8e33ff */
[----:B--2---:R-:W-:-:S04]  /*02b0*/  IMAD.WIDE.U32 R6, R11, 0x4, R6 ;  /* 0x000000040b067825 */ /* 0x004fc800078e0006 */
[----:B------:R-:W-:Y:S01]  /*02c0*/  VIADD R14, R4, 0x1 ;  /* 0x00000001040e7836 */ /* 0x000fe20000000000 */
[----:B------:R-:W-:Y:S02]  /*02d0*/  R2UR UR16, R6 ;  /* 0x00000000061072ca */ /* 0x000fe400000e0000 */
[----:B------:R-:W-:Y:S02]  /*02e0*/  R2UR UR17, R7 ;  /* 0x00000000071172ca */ /* 0x000fe400000e0000 */
[----:B------:R-:W-:-:S13]  /*02f0*/  ISETP.NE.AND P0, PT, R14, RZ, PT ;  /* 0x000000ff0e00720c */ /* 0x000fda0003f05270 */
[----:B0-----:R-:W-:Y:S05]  /*0300*/  @!P0 BRA `(.L_x_0) ;  /* 0x0000000400d08947 */ /* 0x001fea0003800000 */
[----:B------:R-:W-:Y:S01]  /*0310*/  ISETP.GE.U32.AND P0, PT, R4, 0x3, PT ;  /* 0x000000030400780c */ /* 0x000fe20003f06070 */
[----:B------:R-:W-:Y:S01]  /*0320*/  IMAD.MOV.U32 R16, RZ, RZ, RZ ;  /* 0x000000ffff107224 */ /* 0x000fe200078e00ff */
[----:B------:R-:W-:-:S11]  /*0330*/  LOP3.LUT R4, R14, 0x3, RZ, 0xc0, !PT ;  /* 0x000000030e047812 */ /* 0x000fd600078ec0ff */
[----:B------:R-:W-:Y:S05]  /*0340*/  @!P0 BRA `(.L_x_1) ;  /* 0x0000000400788947 */ /* 0x000fea0003800000 */
[C---:B------:R-:W-:Y:S01]  /*0350*/  ISETP.GE.U32.AND P3, PT, R3.reuse, UR20, PT ;  /* 0x0000001403007c0c */ /* 0x040fe2000bf66070 */
[----:B------:R-:W-:-:S04]  /*0360*/  VIADD R17, R3, UR19 ;  /* 0x0000001303117c36 */ /* 0x000fc80008000000 */
[C---:B------:R-:W-:Y:S01]  /*0370*/  VIADD R21, R17.reuse, UR19 ;  /* 0x0000001311157c36 */ /* 0x040fe20008000000 */
[----:B------:R-:W-:-:S03]  /*0380*/  ISETP.GE.U32.AND P2, PT, R17, UR20, PT ;  /* 0x0000001411007c0c */ /* 0x000fc6000bf46070 */
[C---:B------:R-:W-:Y:S01]  /*0390*/  VIADD R19, R21.reuse, UR19 ;  /* 0x0000001315137c36 */ /* 0x040fe20008000000 */
[----:B------:R-:W-:-:S03]  /*03a0*/  ISETP.GE.U32.AND P1, PT, R21, UR20, PT ;  /* 0x0000001415007c0c */ /* 0x000fc6000bf26070 */
[----:B------:R-:W0:Y:S01]  /*03b0*/  @!P3 LDC.64 R8, c[0x0][0x380] ;  /* 0x0000e000ff08bb82 */ /* 0x000e220000000a00 */
[----:B------:R-:W-:-:S07]  /*03c0*/  ISETP.GE.U32.AND P0, PT, R19, UR20, PT ;  /* 0x0000001413007c0c */ /* 0x000fce000bf06070 */
[----:B------:R-:W1:Y:S08]  /*03d0*/  @!P2 LDC.64 R12, c[0x0][0x380] ;  /* 0x0000e000ff0cab82 */ /* 0x000e700000000a00 */
[----:B------:R-:W2:Y:S08]  /*03e0*/  @!P1 LDC.64 R10, c[0x0][0x380] ;  /* 0x0000e000ff0a9b82 */ /* 0x000eb00000000a00 */
[----:B------:R-:W3:Y:S01]  /*03f0*/  @!P0 LDC.64 R6, c[0x0][0x380] ;  /* 0x0000e000ff068b82 */ /* 0x000ee20000000a00 */
[----:B0-----:R-:W-:-:S04]  /*0400*/  @!P3 IADD3 R8, P4, P5, R3, UR12, R8 ;  /* 0x0000000c0308bc10 */ /* 0x001fc8000fd9e008 */
[----:B------:R-:W-:Y:S02]  /*0410*/  @!P3 IADD3.X R9, PT, PT, RZ, R9, RZ, P4, P5 ;  /* 0x00000009ff09b210 */ /* 0x000fe400027ea4ff */
[----:B-1----:R-:W-:-:S03]  /*0420*/  @!P2 IADD3 R12, P4, P5, R17, UR12, R12 ;  /* 0x0000000c110cac10 */ /* 0x002fc6000fd9e00c */
[----:B------:R0:W4:Y:S01]  /*0430*/  @!P3 LDG.E.U8 R8, desc[UR14][R8.64] ;  /* 0x0000000e0808b981 */ /* 0x000122000c1e1100 */
[----:B------:R-:W-:Y:S02]  /*0440*/  @!P2 IADD3.X R13, PT, PT, RZ, R13, RZ, P4, P5 ;  /* 0x0000000dff0da210 */ /* 0x000fe400027ea4ff */
[----:B--2---:R-:W-:-:S03]  /*0450*/  @!P1 IADD3 R10, P4, P5, R21, UR12, R10 ;  /* 0x0000000c150a9c10 */ /* 0x004fc6000fd9e00a */
[----:B------:R-:W2:Y:S01]  /*0460*/  @!P2 LDG.E.U8 R12, desc[UR14][R12.64] ;  /* 0x0000000e0c0ca981 */ /* 0x000ea2000c1e1100 */
[----:B------:R-:W-:Y:S02]  /*0470*/  @!P1 IADD3.X R11, PT, PT, RZ, R11, RZ, P4, P5 ;  /* 0x0000000bff0b9210 */ /* 0x000fe400027ea4ff */
[----:B---3--:R-:W-:-:S03]  /*0480*/  @!P0 IADD3 R6, P4, P5, R19, UR12, R6 ;  /* 0x0000000c13068c10 */ /* 0x008fc6000fd9e006 */
[----:B------:R-:W3:Y:S01]  /*0490*/  @!P1 LDG.E.U8 R10, desc[UR14][R10.64] ;  /* 0x0000000e0a0a9981 */ /* 0x000ee2000c1e1100 */
[----:B------:R-:W-:-:S05]  /*04a0*/  @!P0 IADD3.X R7, PT, PT, RZ, R7, RZ, P4, P5 ;  /* 0x00000007ff078210 */ /* 0x000fca00027ea4ff */
[----:B------:R1:W5:Y:S01]  /*04b0*/  @!P0 LDG.E.U8 R6, desc[UR14][R6.64] ;  /* 0x0000000e06068981 */ /* 0x000362000c1e1100 */
[----:B------:R-:W1:Y:S01]  /*04c0*/  @!P3 S2R R23, SR_CgaCtaId ;  /* 0x000000000017b919 */ /* 0x000e620000008800 */
[----:B------:R-:W1:Y:S01]  /*04d0*/  @!P2 S2R R25, SR_CgaCtaId ;  /* 0x000000000019a919 */ /* 0x000e620000008800 */
[----:B------:R-:W1:Y:S01]  /*04e0*/  @!P1 S2R R20, SR_CgaCtaId ;  /* 0x0000000000149919 */ /* 0x000e620000008800 */
[----:B------:R-:W1:Y:S01]  /*04f0*/  @!P0 S2R R27, SR_CgaCtaId ;  /* 0x00000000001b8919 */ /* 0x000e620000008800 */
[----:B------:R-:W-:Y:S02]  /*0500*/  @!P3 MOV R16, 0x400 ;  /* 0x000004000010b802 */ /* 0x000fe40000000f00 */
[----:B------:R-:W-:Y:S02]  /*0510*/  @!P2 MOV R18, 0x400 ;  /* 0x000004000012a802 */ /* 0x000fe40000000f00 */
[----:B0-----:R-:W-:Y:S02]  /*0520*/  @!P1 MOV R9, 0x400 ;  /* 0x0000040000099802 */ /* 0x001fe40000000f00 */
[----:B------:R-:W-:-:S02]  /*0530*/  @!P0 MOV R22, 0x400 ;  /* 0x0000040000168802 */ /* 0x000fc40000000f00 */
[----:B-1----:R-:W-:Y:S02]  /*0540*/  @!P3 LEA R16, R23, R16, 0x18 ;  /* 0x000000101710b211 */ /* 0x002fe400078ec0ff */
[----:B------:R-:W-:-:S03]  /*0550*/  @!P2 LEA R18, R25, R18, 0x18 ;  /* 0x000000121912a211 */ /* 0x000fc600078ec0ff */
[----:B------:R-:W-:Y:S01]  /*0560*/  @!P3 IMAD.IADD R7, R16, 0x1, R3 ;  /* 0x000000011007b824 */ /* 0x000fe200078e0203 */
[----:B------:R-:W-:Y:S01]  /*0570*/  @!P1 LEA R20, R20, R9, 0x18 ;  /* 0x0000000914149211 */ /* 0x000fe200078ec0ff */
[----:B------:R-:W-:Y:S01]  /*0580*/  @!P2 IMAD.IADD R17, R18, 0x1, R17 ;  /* 0x000000011211a824 */ /* 0x000fe200078e0211 */
[----:B------:R-:W-:Y:S02]  /*0590*/  @!P0 LEA R22, R27, R22, 0x18 ;  /* 0x000000161b168211 */ /* 0x000fe400078ec0ff */
[----:B------:R-:W-:-:S03]  /*05a0*/  @!P1 IADD3 R21, PT, PT, R20, R21, RZ ;  /* 0x0000001514159210 */ /* 0x000fc60007ffe0ff */
[----:B------:R-:W-:Y:S01]  /*05b0*/  @!P0 IMAD.IADD R19, R22, 0x1, R19 ;  /* 0x0000000116138824 */ /* 0x000fe200078e0213 */
[----:B------:R-:W-:Y:S01]  /*05c0*/  LOP3.LUT R16, R14, 0xfffffffc, RZ, 0xc0, !PT ;  /* 0xfffffffc0e107812 */ /* 0x000fe200078ec0ff */
[----:B----4-:R0:W-:Y:S04]  /*05d0*/  @!P3 STS.U8 [R7+0x1], R8 ;  /* 0x000001080700b388 */ /* 0x0101e80000000000 */
[----:B--2---:R0:W-:Y:S04]  /*05e0*/  @!P2 STS.U8 [R17+0x1], R12 ;  /* 0x0000010c1100a388 */ /* 0x0041e80000000000 */
[----:B---3--:R0:W-:Y:S04]  /*05f0*/  @!P1 STS.U8 [R21+0x1], R10 ;  /* 0x0000010a15009388 */ /* 0x0081e80000000000 */
[----:B-----5:R0:W-:Y:S01]  /*0600*/  @!P0 STS.U8 [R19+0x1], R6 ;  /* 0x0000010613008388 */ /* 0x0201e20000000000 */
[----:B------:R-:W-:-:S13]  /*0610*/  ISETP.NE.AND P0, PT, R16, 0x4, PT ;  /* 0x000000041000780c */ /* 0x000fda0003f05270 */
[----:B0-----:R-:W-:Y:S05]  /*0620*/  @!P0 BRA `(.L_x_1) ;  /* 0x0000000000c08947 */ /* 0x001fea0003800000 */
[----:B------:R-:W-:-:S07]  /*0630*/  IMAD.MOV.U32 R14, RZ, RZ, 0x4 ;  /* 0x00000004ff0e7424 */ /* 0x000fce00078e00ff */
.L_x_2:
[----:B------:R-:W-:-:S04]  /*0640*/  IMAD R17, R14, UR19, R3 ;  /* 0x000000130e117c24 */ /* 0x000fc8000f8e0203 */
[C---:B------:R-:W-:Y:S01]  /*0650*/  VIADD R19, R17.reuse, UR19 ;  /* 0x0000001311137c36 */ /* 0x040fe20008000000 */
[----:B------:R-:W-:-:S03]  /*0660*/  ISETP.GE.U32.AND P3, PT, R17, UR20, PT ;  /* 0x0000001411007c0c */ /* 0x000fc6000bf66070 */
[C---:B------:R-:W-:Y:S01]  /*0670*/  VIADD R23, R19.reuse, UR19 ;  /* 0x0000001313177c36 */ /* 0x040fe20008000000 */
[----:B------:R-:W-:-:S03]  /*0680*/  ISETP.GE.U32.AND P2, PT, R19, UR20, PT ;  /* 0x0000001413007c0c */ /* 0x000fc6000bf46070 */
[C---:B------:R-:W-:Y:S01]  /*0690*/  VIADD R21, R23.reuse, UR19 ;  /* 0x0000001317157c36 */ /* 0x040fe20008000000 */
[----:B------:R-:W-:-:S04]  /*06a0*/  ISETP.GE.U32.AND P1, PT, R23, UR20, PT ;  /* 0x0000001417007c0c */ /* 0x000fc8000bf26070 */
[----:B------:R-:W-:Y:S01]  /*06b0*/  ISETP.GE.U32.AND P0, PT, R21, UR20, PT ;  /* 0x0000001415007c0c */ /* 0x000fe2000bf06070 */
[----:B------:R-:W0:Y:S08]  /*06c0*/  @!P3 LDC.64 R8, c[0x0][0x380] ;  /* 0x0000e000ff08bb82 */ /* 0x000e300000000a00 */
        /* <DEDUP_REMOVED lines=14> */
[----:B------:R-:W5:Y:S01]  /*07b0*/  @!P0 LDG.E.U8 R6, desc[UR14][R6.64] ;  /* 0x0000000e06068981 */ /* 0x000f62000c1e1100 */
[----:B------:R-:W1:Y:S01]  /*07c0*/  @!P3 S2R R25, SR_CgaCtaId ;  /* 0x000000000019b919 */ /* 0x000e620000008800 */
[----:B------:R-:W1:Y:S01]  /*07d0*/  @!P2 S2R R27, SR_CgaCtaId ;  /* 0x00000000001ba919 */ /* 0x000e620000008800 */
[----:B------:R-:W1:Y:S01]  /*07e0*/  @!P1 S2R R22, SR_CgaCtaId ;  /* 0x0000000000169919 */ /* 0x000e620000008800 */
[----:B------:R-:W1:Y:S01]  /*07f0*/  @!P0 S2R R29, SR_CgaCtaId ;  /* 0x00000000001d8919 */ /* 0x000e620000008800 */
[----:B------:R-:W-:Y:S02]  /*0800*/  @!P3 MOV R18, 0x400 ;  /* 0x000004000012b802 */ /* 0x000fe40000000f00 */
[----:B------:R-:W-:Y:S02]  /*0810*/  @!P2 MOV R20, 0x400 ;  /* 0x000004000014a802 */ /* 0x000fe40000000f00 */
[----:B0-----:R-:W-:Y:S02]  /*0820*/  @!P1 MOV R9, 0x400 ;  /* 0x0000040000099802 */ /* 0x001fe40000000f00 */
[----:B------:R-:W-:Y:S01]  /*0830*/  @!P0 MOV R24, 0x400 ;  /* 0x0000040000188802 */ /* 0x000fe20000000f00 */
[----:B------:R-:W-:Y:S01]  /*0840*/  VIADD R14, R14, 0x4 ;  /* 0x000000040e0e7836 */ /* 0x000fe20000000000 */
[----:B-1----:R-:W-:-:S02]  /*0850*/  @!P3 LEA R18, R25, R18, 0x18 ;  /* 0x000000121912b211 */ /* 0x002fc400078ec0ff */
[----:B------:R-:W-:-:S03]  /*0860*/  @!P2 LEA R20, R27, R20, 0x18 ;  /* 0x000000141b14a211 */ /* 0x000fc600078ec0ff */
[----:B------:R-:W-:Y:S01]  /*0870*/  @!P3 IMAD.IADD R17, R18, 0x1, R17 ;  /* 0x000000011211b824 */ /* 0x000fe200078e0211 */
[----:B------:R-:W-:Y:S02]  /*0880*/  @!P1 LEA R22, R22, R9, 0x18 ;  /* 0x0000000916169211 */ /* 0x000fe400078ec0ff */
[----:B------:R-:W-:-:S03]  /*0890*/  @!P0 LEA R24, R29, R24, 0x18 ;  /* 0x000000181d188211 */ /* 0x000fc600078ec0ff */
[----:B------:R-:W-:Y:S01]  /*08a0*/  @!P1 IMAD.IADD R23, R22, 0x1, R23 ;  /* 0x0000000116179824 */ /* 0x000fe200078e0217 */
[----:B------:R-:W-:Y:S01]  /*08b0*/  @!P2 IADD3 R19, PT, PT, R20, R19, RZ ;  /* 0x000000131413a210 */ /* 0x000fe20007ffe0ff */
[----:B------:R-:W-:Y:S01]  /*08c0*/  @!P0 IMAD.IADD R21, R24, 0x1, R21 ;  /* 0x0000000118158824 */ /* 0x000fe200078e0215 */
[----:B----4-:R0:W-:Y:S04]  /*08d0*/  @!P3 STS.U8 [R17+0x1], R8 ;  /* 0x000001081100b388 */ /* 0x0101e80000000000 */
[----:B--2---:R0:W-:Y:S04]  /*08e0*/  @!P2 STS.U8 [R19+0x1], R12 ;  /* 0x0000010c1300a388 */ /* 0x0041e80000000000 */
[----:B---3--:R0:W-:Y:S04]  /*08f0*/  @!P1 STS.U8 [R23+0x1], R10 ;  /* 0x0000010a17009388 */ /* 0x0081e80000000000 */
[----:B-----5:R0:W-:Y:S01]  /*0900*/  @!P0 STS.U8 [R21+0x1], R6 ;  /* 0x0000010615008388 */ /* 0x0201e20000000000 */
[----:B------:R-:W-:-:S13]  /*0910*/  ISETP.NE.AND P0, PT, R14, R16, PT ;  /* 0x000000100e00720c */ /* 0x000fda0003f05270 */
[----:B0-----:R-:W-:Y:S05]  /*0920*/  @P0 BRA `(.L_x_2) ;  /* 0xfffffffc00440947 */ /* 0x001fea000383ffff */
.L_x_1:
[----:B------:R-:W-:-:S13]  /*0930*/  ISETP.NE.AND P0, PT, R4, RZ, PT ;  /* 0x000000ff0400720c */ /* 0x000fda0003f05270 */
[----:B------:R-:W-:Y:S05]  /*0940*/  @!P0 BRA `(.L_x_0) ;  /* 0x0000000000408947 */ /* 0x000fea0003800000 */
[----:B------:R-:W-:-:S05]  /*0950*/  UMOV UR4, URZ ;  /* 0x000000ff00047c82 */ /* 0x000fca0008000000 */
.L_x_3:
[----:B------:R-:W-:-:S05]  /*0960*/  IMAD R9, R16, UR19, R3 ;  /* 0x0000001310097c24 */ /* 0x000fca000f8e0203 */
[----:B------:R-:W-:-:S13]  /*0970*/  ISETP.GE.U32.AND P0, PT, R9, UR20, PT ;  /* 0x0000001409007c0c */ /* 0x000fda000bf06070 */
[----:B------:R-:W0:Y:S02]  /*0980*/  @!P0 LDC.64 R6, c[0x0][0x380] ;  /* 0x0000e000ff068b82 */ /* 0x000e240000000a00 */
[----:B0-----:R-:W-:-:S04]  /*0990*/  @!P0 IADD3 R6, P1, P2, R9, UR12, R6 ;  /* 0x0000000c09068c10 */ /* 0x001fc8000fa3e006 */
[----:B------:R-:W-:-:S05]  /*09a0*/  @!P0 IADD3.X R7, PT, PT, RZ, R7, RZ, P1, P2 ;  /* 0x00000007ff078210 */ /* 0x000fca0000fe44ff */
[----:B------:R-:W2:Y:S01]  /*09b0*/  @!P0 LDG.E.U8 R6, desc[UR14][R6.64] ;  /* 0x0000000e06068981 */ /* 0x000ea2000c1e1100 */
[----:B------:R-:W-:Y:S01]  /*09c0*/  @!P0 MOV R8, 0x400 ;  /* 0x0000040000088802 */ /* 0x000fe20000000f00 */
[----:B------:R-:W-:Y:S01]  /*09d0*/  UIADD3 UR4, UPT, UPT, UR4, 0x1, URZ ;  /* 0x0000000104047890 */ /* 0x000fe2000fffe0ff */
[----:B------:R-:W-:Y:S01]  /*09e0*/  VIADD R16, R16, 0x1 ;  /* 0x0000000110107836 */ /* 0x000fe20000000000 */
[----:B------:R-:W0:Y:S02]  /*09f0*/  @!P0 S2R R11, SR_CgaCtaId ;  /* 0x00000000000b8919 */ /* 0x000e240000008800 */
[----:B0-----:R-:W-:-:S05]  /*0a00*/  @!P0 LEA R8, R11, R8, 0x18 ;  /* 0x000000080b088211 */ /* 0x001fca00078ec0ff */
[----:B------:R-:W-:-:S05]  /*0a10*/  @!P0 IMAD.IADD R9, R8, 0x1, R9 ;  /* 0x0000000108098824 */ /* 0x000fca00078e0209 */
[----:B--2---:R0:W-:Y:S01]  /*0a20*/  @!P0 STS.U8 [R9+0x1], R6 ;  /* 0x0000010609008388 */ /* 0x0041e20000000000 */
[----:B------:R-:W-:-:S13]  /*0a30*/  ISETP.NE.AND P0, PT, R4, UR4, PT ;  /* 0x0000000404007c0c */ /* 0x000fda000bf05270 */
[----:B0-----:R-:W-:Y:S05]  /*0a40*/  @P0 BRA `(.L_x_3) ;  /* 0xfffffffc00c40947 */ /* 0x001fea000383ffff */
.L_x_0:
[----:B------:R-:W0:Y:S01]  /*0a50*/  I2F.U32.RP R8, UR19 ;  /* 0x0000001300087d06 */ /* 0x000e220008209000 */
[----:B------:R-:W-:Y:S01]  /*0a60*/  IMAD.MOV.U32 R6, RZ, RZ, RZ ;  /* 0x000000ffff067224 */ /* 0x000fe200078e00ff */
[----:B------:R-:W-:-:S06]  /*0a70*/  ISETP.NE.U32.AND P2, PT, RZ, UR19, PT ;  /* 0x00000013ff007c0c */ /* 0x000fcc000bf45070 */
[----:B0-----:R-:W0:Y:S02]  /*0a80*/  MUFU.RCP R8, R8 ;  /* 0x0000000800087308 */ /* 0x001e240000001000 */
[----:B0-----:R-:W-:-:S06]  /*0a90*/  VIADD R7, R8, 0xffffffe ;  /* 0x0ffffffe08077836 */ /* 0x001fcc0000000000 */
[----:B------:R-:W0:Y:S02]  /*0aa0*/  F2I.FTZ.U32.TRUNC.NTZ R7, R7 ;  /* 0x0000000700077305 */ /* 0x000e24000021f000 */
[----:B0-----:R-:W-:-:S05]  /*0ab0*/  IADD3 R9, PT, PT, RZ, -R7, RZ ;  /* 0x80000007ff097210 */ /* 0x001fca0007ffe0ff */
[----:B------:R-:W-:-:S04]  /*0ac0*/  IMAD R9, R9, UR19, RZ ;  /* 0x0000001309097c24 */ /* 0x000fc8000f8e02ff */
[----:B------:R-:W-:-:S06]  /*0ad0*/  IMAD.HI.U32 R4, R7, R9, R6 ;  /* 0x0000000907047227 */ /* 0x000fcc00078e0006 */
[----:B------:R-:W-:-:S04]  /*0ae0*/  IMAD.HI.U32 R4, R4, R15, RZ ;  /* 0x0000000f04047227 */ /* 0x000fc800078e00ff */
[----:B------:R-:W-:-:S04]  /*0af0*/  IMAD.MOV R6, RZ, RZ, -R4 ;  /* 0x000000ffff067224 */ /* 0x000fc800078e0a04 */
[----:B------:R-:W-:-:S05]  /*0b00*/  IMAD R6, R6, UR19, R15 ;  /* 0x0000001306067c24 */ /* 0x000fca000f8e020f */
[----:B------:R-:W-:-:S13]  /*0b10*/  ISETP.GE.U32.AND P0, PT, R6, UR19, PT ;  /* 0x0000001306007c0c */ /* 0x000fda000bf06070 */
[----:B------:R-:W-:Y:S02]  /*0b20*/  @P0 VIADD R6, R6, -UR19 ;  /* 0x8000001306060c36 */ /* 0x000fe40008000000 */
[----:B------:R-:W-:-:S03]  /*0b30*/  @P0 VIADD R4, R4, 0x1 ;  /* 0x0000000104040836 */ /* 0x000fc60000000000 */
[----:B------:R-:W-:-:S13]  /*0b40*/  ISETP.GE.U32.AND P1, PT, R6, UR19, PT ;  /* 0x0000001306007c0c */ /* 0x000fda000bf26070 */
[----:B------:R-:W-:Y:S01]  /*0b50*/  @P1 VIADD R4, R4, 0x1 ;  /* 0x0000000104041836 */ /* 0x000fe20000000000 */
[----:B------:R-:W-:-:S05]  /*0b60*/  @!P2 LOP3.LUT R4, RZ, UR19, RZ, 0x33, !PT ;  /* 0x00000013ff04ac12 */ /* 0x000fca000f8e33ff */
[----:B------:R-:W-:-:S05]  /*0b70*/  VIADD R6, R4, 0x1 ;  /* 0x0000000104067836 */ /* 0x000fca0000000000 */
[----:B------:R-:W-:-:S13]  /*0b80*/  ISETP.NE.AND P0, PT, R6, RZ, PT ;  /* 0x000000ff0600720c */ /* 0x000fda0003f05270 */
[----:B------:R-:W-:Y:S05]  /*0b90*/  @!P0 BRA `(.L_x_4) ;  /* 0x0000000400308947 */ /* 0x000fea0003800000 */
[----:B------:R-:W-:Y:S01]  /*0ba0*/  ISETP.GE.U32.AND P1, PT, R4, 0x3, PT ;  /* 0x000000030400780c */ /* 0x000fe20003f26070 */
[----:B------:R-:W-:Y:S01]  /*0bb0*/  HFMA2 R4, -RZ, RZ, 0, 0 ;  /* 0x00000000ff047431 */ /* 0x000fe200000001ff */
[----:B------:R-:W-:-:S04]  /*0bc0*/  LOP3.LUT R17, R6, 0x3, RZ, 0xc0, !PT ;  /* 0x0000000306117812 */ /* 0x000fc800078ec0ff */
[----:B------:R-:W-:-:S07]  /*0bd0*/  ISETP.NE.AND P0, PT, R17, RZ, PT ;  /* 0x000000ff1100720c */ /* 0x000fce0003f05270 */
[----:B------:R-:W-:Y:S06]  /*0be0*/  @!P1 BRA `(.L_x_5) ;  /* 0x0000000000d49947 */ /* 0x000fec0003800000 */
[----:B------:R-:W-:Y:S01]  /*0bf0*/  LOP3.LUT R4, R6, 0xfffffffc, RZ, 0xc0, !PT ;  /* 0xfffffffc06047812 */ /* 0x000fe200078ec0ff */
[----:B------:R-:W-:-:S07]  /*0c00*/  IMAD.MOV.U32 R14, RZ, RZ, RZ ;  /* 0x000000ffff0e7224 */ /* 0x000fce00078e00ff */
.L_x_6:
[----:B------:R-:W-:-:S04]  /*0c10*/  IMAD R16, R14, UR19, R3 ;  /* 0x000000130e107c24 */ /* 0x000fc8000f8e0203 */
[C---:B------:R-:W-:Y:S01]  /*0c20*/  VIADD R18, R16.reuse, UR19 ;  /* 0x0000001310127c36 */ /* 0x040fe20008000000 */
[----:B------:R-:W-:-:S03]  /*0c30*/  ISETP.GE.U32.AND P4, PT, R16, R15, PT ;  /* 0x0000000f1000720c */ /* 0x000fc60003f86070 */
[C---:B------:R-:W-:Y:S01]  /*0c40*/  VIADD R22, R18.reuse, UR19 ;  /* 0x0000001312167c36 */ /* 0x040fe20008000000 */
[----:B------:R-:W-:-:S03]  /*0c50*/  ISETP.GE.U32.AND P3, PT, R18, R15, PT ;  /* 0x0000000f1200720c */ /* 0x000fc60003f66070 */
[C---:B------:R-:W-:Y:S01]  /*0c60*/  VIADD R20, R22.reuse, UR19 ;  /* 0x0000001316147c36 */ /* 0x040fe20008000000 */
[----:B------:R-:W-:-:S04]  /*0c70*/  ISETP.GE.U32.AND P2, PT, R22, R15, PT ;  /* 0x0000000f1600720c */ /* 0x000fc80003f46070 */
[----:B------:R-:W-:Y:S01]  /*0c80*/  ISETP.GE.U32.AND P1, PT, R20, R15, PT ;  /* 0x0000000f1400720c */ /* 0x000fe20003f26070 */
[----:B------:R-:W0:Y:S08]  /*0c90*/  @!P4 LDC.64 R8, c[0x0][0x388] ;  /* 0x0000e200ff08cb82 */ /* 0x000e300000000a00 */
[----:B------:R-:W1:Y:S08]  /*0ca0*/  @!P3 LDC.64 R12, c[0x0][0x388] ;  /* 0x0000e200ff0cbb82 */ /* 0x000e700000000a00 */
[----:B------:R-:W2:Y:S08]  /*0cb0*/  @!P2 LDC.64 R10, c[0x0][0x388] ;  /* 0x0000e200ff0aab82 */ /* 0x000eb00000000a00 */
[----:B------:R-:W3:Y:S01]  /*0cc0*/  @!P1 LDC.64 R6, c[0x0][0x388] ;  /* 0x0000e200ff069b82 */ /* 0x000ee20000000a00 */
[----:B0-----:R-:W-:-:S04]  /*0cd0*/  @!P4 IADD3 R8, P5, P6, R16, R8, R5 ;  /* 0x000000081008c210 */ /* 0x001fc80007ebe005 */
[----:B------:R-:W-:Y:S02]  /*0ce0*/  @!P4 IADD3.X R9, PT, PT, RZ, R9, RZ, P5, P6 ;  /* 0x00000009ff09c210 */ /* 0x000fe40002fec4ff */
[----:B-1----:R-:W-:-:S03]  /*0cf0*/  @!P3 IADD3 R12, P5, P6, R18, R12, R5 ;  /* 0x0000000c120cb210 */ /* 0x002fc60007ebe005 */
[----:B------:R0:W4:Y:S01]  /*0d00*/  @!P4 LDG.E.U8 R8, desc[UR14][R8.64] ;  /* 0x0000000e0808c981 */ /* 0x000122000c1e1100 */
[----:B------:R-:W-:Y:S02]  /*0d10*/  @!P3 IADD3.X R13, PT, PT, RZ, R13, RZ, P5, P6 ;  /* 0x0000000dff0db210 */ /* 0x000fe40002fec4ff */
[----:B--2---:R-:W-:-:S03]  /*0d20*/  @!P2 IADD3 R10, P5, P6, R22, R10, R5 ;  /* 0x0000000a160aa210 */ /* 0x004fc60007ebe005 */
[----:B------:R-:W2:Y:S01]  /*0d30*/  @!P3 LDG.E.U8 R12, desc[UR14][R12.64] ;  /* 0x0000000e0c0cb981 */ /* 0x000ea2000c1e1100 */
[----:B------:R-:W-:Y:S02]  /*0d40*/  @!P2 IADD3.X R11, PT, PT, RZ, R11, RZ, P5, P6 ;  /* 0x0000000bff0ba210 */ /* 0x000fe40002fec4ff */
[----:B---3--:R-:W-:-:S03]  /*0d50*/  @!P1 IADD3 R6, P5, P6, R20, R6, R5 ;  /* 0x0000000614069210 */ /* 0x008fc60007ebe005 */
        /* <DEDUP_REMOVED lines=9> */
[----:B------:R-:W-:Y:S01]  /*0df0*/  @!P1 MOV R29, 0x400 ;  /* 0x00000400001d9802 */ /* 0x000fe20000000f00 */
[----:B0-----:R-:W-:Y:S01]  /*0e00*/  @!P4 VIADD R9, R23, 0x834 ;  /* 0x000008341709c836 */ /* 0x001fe20000000000 */
[----:B------:R-:W-:Y:S01]  /*0e10*/  @!P2 MOV R27, 0x400 ;  /* 0x00000400001ba802 */ /* 0x000fe20000000f00 */
[----:B------:R-:W-:-:S02]  /*0e20*/  @!P3 VIADD R25, R25, 0x834 ;  /* 0x000008341919b836 */ /* 0x000fc40000000000 */
[----:B------:R-:W-:Y:S01]  /*0e30*/  @!P1 VIADD R29, R29, 0x834 ;  /* 0x000008341d1d9836 */ /* 0x000fe20000000000 */
[----:B------:R-:W-:Y:S02]  /*0e40*/  @!P2 IADD3 R28, PT, PT, R27, 0x834, RZ ;  /* 0x000008341b1ca810 */ /* 0x000fe40007ffe0ff */
[----:B-1----:R-:W-:Y:S02]  /*0e50*/  @!P4 LEA R9, R24, R9, 0x18 ;  /* 0x000000091809c211 */ /* 0x002fe400078ec0ff */
[----:B------:R-:W-:-:S03]  /*0e60*/  @!P3 LEA R7, R26, R25, 0x18 ;  /* 0x000000191a07b211 */ /* 0x000fc600078ec0ff */
[----:B------:R-:W-:Y:S01]  /*0e70*/  @!P4 IMAD.IADD R9, R16, 0x1, R9 ;  /* 0x000000011009c824 */ /* 0x000fe200078e0209 */
[----:B------:R-:W-:Y:S01]  /*0e80*/  @!P2 LEA R11, R21, R28, 0x18 ;  /* 0x0000001c150ba211 */ /* 0x000fe200078ec0ff */
[----:B------:R-:W-:Y:S01]  /*0e90*/  @!P3 IMAD.IADD R7, R7, 0x1, R18 ;  /* 0x000000010707b824 */ /* 0x000fe200078e0212 */
[----:B------:R-:W-:-:S03]  /*0ea0*/  @!P1 LEA R13, R19, R29, 0x18 ;  /* 0x0000001d130d9211 */ /* 0x000fc600078ec0ff */
[----:B------:R-:W-:Y:S02]  /*0eb0*/  @!P2 IMAD.IADD R11, R11, 0x1, R22 ;  /* 0x000000010b0ba824 */ /* 0x000fe400078e0216 */
[----:B------:R-:W-:Y:S02]  /*0ec0*/  VIADD R14, R14, 0x4 ;  /* 0x000000040e0e7836 */ /* 0x000fe40000000000 */
[----:B------:R-:W-:Y:S01]  /*0ed0*/  @!P1 IMAD.IADD R13, R13, 0x1, R20 ;  /* 0x000000010d0d9824 */ /* 0x000fe200078e0214 */
[----:B----4-:R0:W-:Y:S04]  /*0ee0*/  @!P4 STS.U8 [R9+0x1], R8 ;  /* 0x000001080900c388 */ /* 0x0101e80000000000 */
[----:B--2---:R0:W-:Y:S04]  /*0ef0*/  @!P3 STS.U8 [R7+0x1], R12 ;  /* 0x0000010c0700b388 */ /* 0x0041e80000000000 */
[----:B---3--:R0:W-:Y:S04]  /*0f00*/  @!P2 STS.U8 [R11+0x1], R10 ;  /* 0x0000010a0b00a388 */ /* 0x0081e80000000000 */
[----:B-----5:R0:W-:Y:S01]  /*0f10*/  @!P1 STS.U8 [R13+0x1], R6 ;  /* 0x000001060d009388 */ /* 0x0201e20000000000 */
[----:B------:R-:W-:-:S13]  /*0f20*/  ISETP.NE.AND P1, PT, R14, R4, PT ;  /* 0x000000040e00720c */ /* 0x000fda0003f25270 */
[----:B0-----:R-:W-:Y:S05]  /*0f30*/  @P1 BRA `(.L_x_6) ;  /* 0xfffffffc00341947 */ /* 0x001fea000383ffff */
.L_x_5:
[----:B------:R-:W-:Y:S05]  /*0f40*/  @!P0 BRA `(.L_x_4) ;  /* 0x0000000000448947 */ /* 0x000fea0003800000 */
[----:B------:R-:W-:-:S05]  /*0f50*/  UMOV UR4, URZ ;  /* 0x000000ff00047c82 */ /* 0x000fca0008000000 */
.L_x_7:
[----:B------:R-:W-:-:S05]  /*0f60*/  IMAD R8, R4, UR19, R3 ;  /* 0x0000001304087c24 */ /* 0x000fca000f8e0203 */
[----:B------:R-:W-:-:S13]  /*0f70*/  ISETP.GE.U32.AND P0, PT, R8, R15, PT ;  /* 0x0000000f0800720c */ /* 0x000fda0003f06070 */
[----:B------:R-:W0:Y:S02]  /*0f80*/  @!P0 LDC.64 R6, c[0x0][0x388] ;  /* 0x0000e200ff068b82 */ /* 0x000e240000000a00 */
[----:B0-----:R-:W-:-:S04]  /*0f90*/  @!P0 IADD3 R6, P1, P2, R8, R6, R5 ;  /* 0x0000000608068210 */ /* 0x001fc80007a3e005 */
[----:B------:R-:W-:-:S05]  /*0fa0*/  @!P0 IADD3.X R7, PT, PT, RZ, R7, RZ, P1, P2 ;  /* 0x00000007ff078210 */ /* 0x000fca0000fe44ff */
[----:B------:R-:W2:Y:S01]  /*0fb0*/  @!P0 LDG.E.U8 R6, desc[UR14][R6.64] ;  /* 0x0000000e06068981 */ /* 0x000ea2000c1e1100 */
[----:B------:R-:W-:Y:S01]  /*0fc0*/  @!P0 MOV R9, 0x400 ;  /* 0x0000040000098802 */ /* 0x000fe20000000f00 */
[----:B------:R-:W-:Y:S01]  /*0fd0*/  UIADD3 UR4, UPT, UPT, UR4, 0x1, URZ ;  /* 0x0000000104047890 */ /* 0x000fe2000fffe0ff */
[----:B------:R-:W-:Y:S01]  /*0fe0*/  VIADD R4, R4, 0x1 ;  /* 0x0000000104047836 */ /* 0x000fe20000000000 */
[----:B------:R-:W0:Y:S01]  /*0ff0*/  @!P0 S2R R10, SR_CgaCtaId ;  /* 0x00000000000a8919 */ /* 0x000e220000008800 */
[----:B------:R-:W-:-:S04]  /*1000*/  @!P0 IADD3 R9, PT, PT, R9, 0x834, RZ ;  /* 0x0000083409098810 */ /* 0x000fc80007ffe0ff */
[----:B0-----:R-:W-:-:S05]  /*1010*/  @!P0 LEA R9, R10, R9, 0x18 ;  /* 0x000000090a098211 */ /* 0x001fca00078ec0ff */
[----:B------:R-:W-:-:S05]  /*1020*/  @!P0 IMAD.IADD R9, R9, 0x1, R8 ;  /* 0x0000000109098824 */ /* 0x000fca00078e0208 */
[----:B--2---:R0:W-:Y:S01]  /*1030*/  @!P0 STS.U8 [R9+0x1], R6 ;  /* 0x0000010609008388 */ /* 0x0041e20000000000 */
[----:B------:R-:W-:-:S13]  /*1040*/  ISETP.NE.AND P0, PT, R17, UR4, PT ;  /* 0x0000000411007c0c */ /* 0x000fda000bf05270 */
[----:B0-----:R-:W-:Y:S05]  /*1050*/  @P0 BRA `(.L_x_7) ;  /* 0xfffffffc00c00947 */ /* 0x001fea000383ffff */
.L_x_4:
[----:B------:R-:W-:Y:S01]  /*1060*/  BAR.SYNC.DEFER_BLOCKING 0x0 ;  /* 0x0000000000007b1d */ /* 0x000fe20000010000 */
[----:B------:R-:W-:Y:S02]  /*1070*/  UIMAD.WIDE UR6, UR20, 0x4, UR16 ;  /* 0x00000004140678a5 */ /* 0x000fe4000f8e0210 */
[----:B------:R-:W-:Y:S01]  /*1080*/  IMAD.U32 R12, RZ, RZ, UR16 ;  /* 0x00000010ff0c7e24 */ /* 0x000fe2000f8e00ff */
[----:B------:R-:W-:Y:S01]  /*1090*/  ISETP.GE.AND P0, PT, R15, 0x2, PT ;  /* 0x000000020f00780c */ /* 0x000fe20003f06270 */
[----:B------:R-:W-:Y:S01]  /*10a0*/  IMAD.U32 R13, RZ, RZ, UR17 ;  /* 0x00000011ff0d7e24 */ /* 0x000fe2000f8e00ff */
[----:B------:R-:W-:Y:S02]  /*10b0*/  UIADD3 UR21, UPT, UPT, UR20, 0x1, URZ ;  /* 0x0000000114157890 */ /* 0x000fe4000fffe0ff */
[----:B------:R-:W0:Y:S01]  /*10c0*/  LDC R10, c[0x0][0x3b4] ;  /* 0x0000ed00ff0a7b82 */ /* 0x000e220000000800 */
[----:B------:R-:W-:Y:S01]  /*10d0*/  IMAD.U32 R8, RZ, RZ, UR16 ;  /* 0x00000010ff087e24 */ /* 0x000fe2000f8e00ff */
[----:B------:R-:W-:Y:S01]  /*10e0*/  UMOV UR4, 0x400 ;  /* 0x0000040000047882 */ /* 0x000fe20000000000 */
[----:B------:R-:W-:-:S02]  /*10f0*/  IMAD.U32 R9, RZ, RZ, UR17 ;  /* 0x00000011ff097e24 */ /* 0x000fc4000f8e00ff */
[----:B------:R-:W-:Y:S02]  /*1100*/  IMAD.U32 R6, RZ, RZ, UR6 ;  /* 0x00000006ff067e24 */ /* 0x000fe4000f8e00ff */
[----:B------:R-:W-:Y:S01]  /*1110*/  IMAD.U32 R7, RZ, RZ, UR7 ;  /* 0x00000007ff077e24 */ /* 0x000fe2000f8e00ff */
[----:B------:R-:W1:Y:S01]  /*1120*/  S2UR UR8, SR_CgaCtaId ;  /* 0x00000000000879c3 */ /* 0x000e620000008800 */
[----:B------:R2:W-:Y:S04]  /*1130*/  STG.E desc[UR14][R12.64], RZ ;  /* 0x000000ff0c007986 */ /* 0x0005e8000c10190e */
[----:B0-----:R2:W-:Y:S01]  /*1140*/  STG.E desc[UR14][R8.64+0x4], R10 ;  /* 0x0000040a08007986 */ /* 0x0015e2000c10190e */
[----:B------:R-:W-:-:S03]  /*1150*/  MOV R11, R10 ;  /* 0x0000000a000b7202 */ /* 0x000fc60000000f00 */
[----:B------:R2:W-:Y:S01]  /*1160*/  STG.E desc[UR14][R6.64+0x4], R10 ;  /* 0x0000040a06007986 */ /* 0x0005e2000c10190e */
[----:B-1----:R-:W-:-:S09]  /*1170*/  ULEA UR5, UR8, UR4, 0x18 ;  /* 0x0000000408057291 */ /* 0x002fd2000f8ec0ff */
[----:B------:R2:W-:Y:S04]  /*1180*/  STS.64 [UR5+0x3138], R10 ;  /* 0x0031380aff007988 */ /* 0x0005e80008000a05 */
[----:B------:R-:W-:Y:S01]  /*1190*/  STS [UR5+0x1068], RZ ;  /* 0x001068ffff007988 */ /* 0x000fe20008000805 */
[----:B------:R-:W-:Y:S05]  /*11a0*/  @!P0 BRA `(.L_x_8) ;  /* 0x0000001000fc8947 */ /* 0x000fea0003800000 */
[----:B------:R-:W-:Y:S01]  /*11b0*/  UIADD3 UR6, UPT, UPT, UR4, 0x5208, URZ ;  /* 0x0000520804067890 */ /* 0x000fe2000fffe0ff */
[----:B--2---:R-:W-:Y:S01]  /*11c0*/  IADD3 R9, PT, PT, R2, 0x1, -R5 ;  /* 0x0000000102097810 */ /* 0x004fe20007ffe805 */
[----:B------:R-:W-:Y:S02]  /*11d0*/  UIADD3 UR7, UPT, UPT, UR4, 0x3138, URZ ;  /* 0x0000313804077890 */ /* 0x000fe4000fffe0ff */
[----:B------:R-:W-:Y:S02]  /*11e0*/  UIADD3 UR4, UPT, UPT, UR4, 0x1068, URZ ;  /* 0x0000106804047890 */ /* 0x000fe4000fffe0ff */
[----:B------:R-:W-:Y:S02]  /*11f0*/  ULEA UR6, UR8, UR6, 0x18 ;  /* 0x0000000608067291 */ /* 0x000fe4000f8ec0ff */
[----:B------:R-:W-:Y:S02]  /*1200*/  ULEA UR7, UR8, UR7, 0x18 ;  /* 0x0000000708077291 */ /* 0x000fe4000f8ec0ff */
[----:B------:R-:W-:Y:S01]  /*1210*/  ULEA UR8, UR8, UR4, 0x18 ;  /* 0x0000000408087291 */ /* 0x000fe2000f8ec0ff */
[----:B------:R-:W-:-:S11]  /*1220*/  UMOV UR9, 0x2 ;  /* 0x0000000200097882 */ /* 0x000fd60000000000 */
.L_x_39:
[----:B0-----:R-:W0:Y:S01]  /*1230*/  I2F.U32.RP R4, UR19 ;  /* 0x0000001300047d06 */ /* 0x001e220008209000 */
[----:B------:R-:W-:Y:S01]  /*1240*/  UMOV UR4, URZ ;  /* 0x000000ff00047c82 */ /* 0x000fe20008000000 */
[----:B------:R-:W-:Y:S01]  /*1250*/  UMOV UR11, UR9 ;  /* 0x00000009000b7c82 */ /* 0x000fe20008000000 */
[----:B------:R-:W-:Y:S02]  /*1260*/  UIADD3 UR9, UPT, UPT, UR9, 0x1, URZ ;  /* 0x0000000109097890 */ /* 0x000fe4000fffe0ff */
[----:B------:R-:W-:-:S04]  /*1270*/  UISETP.NE.U32.AND UP2, UPT, UR19, URZ, UPT ;  /* 0x000000ff1300728c */ /* 0x000fc8000bf45070 */
[----:B------:R-:W-:Y:S01]  /*1280*/  ISETP.NE.AND P1, PT, R9, UR9, PT ;  /* 0x0000000909007c0c */ /* 0x000fe2000bf25270 */
[----:B0-----:R-:W0:Y:S02]  /*1290*/  MUFU.RCP R4, R4 ;  /* 0x0000000400047308 */ /* 0x001e240000001000 */
[----:B0--34-:R-:W-:-:S06]  /*12a0*/  VIADD R6, R4, 0xffffffe ;  /* 0x0ffffffe04067836 */ /* 0x019fcc0000000000 */
[----:B------:R-:W0:Y:S02]  /*12b0*/  F2I.FTZ.U32.TRUNC.NTZ R6, R6 ;  /* 0x0000000600067305 */ /* 0x000e24000021f000 */
[----:B0-----:R-:W-:-:S13]  /*12c0*/  R2UR UR5, R6 ;  /* 0x00000000060572ca */ /* 0x001fda00000e0000 */
[----:B------:R-:W-:-:S04]  /*12d0*/  UIADD3 UR10, UPT, UPT, URZ, -UR5, URZ ;  /* 0x80000005ff0a7290 */ /* 0x000fc8000fffe0ff */
[----:B------:R-:W-:-:S04]  /*12e0*/  UIMAD UR10, UR10, UR19, URZ ;  /* 0x000000130a0a72a4 */ /* 0x000fc8000f8e02ff */
[----:B------:R-:W-:-:S03]  /*12f0*/  UIMAD.WIDE.U32 UR4, UR5, UR10, UR4 ;  /* 0x0000000a050472a5 */ /* 0x000fc6000f8e0004 */
[----:B------:R-:W-:Y:S01]  /*1300*/  UMOV UR10, UR6 ;  /* 0x00000006000a7c82 */ /* 0x000fe20008000000 */
[----:B------:R-:W-:Y:S01]  /*1310*/  UIMAD.WIDE.U32 UR4, UR5, UR9, URZ ;  /* 0x00000009050472a5 */ /* 0x000fe2000f8e00ff */
[----:B------:R-:W-:-:S03]  /*1320*/  UMOV UR6, UR8 ;  /* 0x0000000800067c82 */ /* 0x000fc60008000000 */
[----:B------:R-:W-:-:S04]  /*1330*/  UIADD3 UR4, UPT, UPT, -UR5, URZ, URZ ;  /* 0x000000ff05047290 */ /* 0x000fc8000fffe1ff */
[----:B------:R-:W-:-:S04]  /*1340*/  UIMAD UR4, UR19, UR4, UR9 ;  /* 0x00000004130472a4 */ /* 0x000fc8000f8e0209 */
[----:B------:R-:W-:-:S11]  /*1350*/  UISETP.GE.U32.AND UP0, UPT, UR4, UR19, UPT ;  /* 0x000000130400728c */ /* 0x000fd6000bf06070 */
[----:B------:R-:W-:Y:S02]  /*1360*/  @UP0 UIADD3 UR4, UPT, UPT, UR4, -UR19, URZ ;  /* 0x8000001304040290 */ /* 0x000fe4000fffe0ff */
[----:B------:R-:W-:Y:S02]  /*1370*/  @UP0 UIADD3 UR5, UPT, UPT, UR5, 0x1, URZ ;  /* 0x0000000105050890 */ /* 0x000fe4000fffe0ff */
[----:B------:R-:W-:-:S11]  /*1380*/  UISETP.GE.U32.AND UP1, UPT, UR4, UR19, UPT ;  /* 0x000000130400728c */ /* 0x000fd6000bf26070 */
[----:B------:R-:W-:Y:S02]  /*1390*/  @UP1 UIADD3 UR5, UPT, UPT, UR5, 0x1, URZ ;  /* 0x0000000105051890 */ /* 0x000fe4000fffe0ff */
[----:B------:R-:W-:-:S04]  /*13a0*/  @!UP2 ULOP3.LUT UR5, URZ, UR19, URZ, 0x33, !UPT ;  /* 0x00000013ff05a292 */ /* 0x000fc8000f8e33ff */
[----:B------:R-:W-:-:S04]  /*13b0*/  UIADD3 UR4, UPT, UPT, -UR5, URZ, URZ ;  /* 0x000000ff05047290 */ /* 0x000fc8000fffe1ff */
[----:B------:R-:W-:-:S04]  /*13c0*/  UIMAD UR4, UR19, UR4, UR9 ;  /* 0x00000004130472a4 */ /* 0x000fc8000f8e0209 */
[----:B------:R-:W-:Y:S02]  /*13d0*/  UISETP.NE.AND UP0, UPT, UR4, URZ, UPT ;  /* 0x000000ff0400728c */ /* 0x000fe4000bf05270 */
[----:B------:R-:W-:-:S09]  /*13e0*/  UIADD3 UR4, UPT, UPT, UR5, 0x1, URZ ;  /* 0x0000000105047890 */ /* 0x000fd2000fffe0ff */
[----:B------:R-:W-:-:S04]  /*13f0*/  @!UP0 UIADD3 UR4, UPT, UPT, UR5, URZ, URZ ;  /* 0x000000ff05048290 */ /* 0x000fc8000fffe0ff */
[----:B------:R-:W-:-:S09]  /*1400*/  UISETP.NE.AND UP0, UPT, UR4, URZ, UPT ;  /* 0x000000ff0400728c */ /* 0x000fd2000bf05270 */
[----:B-12---:R-:W-:Y:S05]  /*1410*/  BRA.U !UP0, `(.L_x_9) ;  /* 0x0000001108507547 */ /* 0x006fea000b800000 */
[----:B------:R-:W0:Y:S01]  /*1420*/  LDCU UR5, c[0x0][0x3b4] ;  /* 0x00007680ff0577ac */ /* 0x000e220008000800 */
[----:B------:R-:W-:Y:S01]  /*1430*/  IMAD.MOV.U32 R7, RZ, RZ, RZ ;  /* 0x000000ffff077224 */ /* 0x000fe200078e00ff */
[----:B------:R-:W-:Y:S02]  /*1440*/  UISETP.GE.U32.AND UP0, UPT, UR4, 0x4, UPT ;  /* 0x000000040400788c */ /* 0x000fe4000bf06070 */
[----:B------:R-:W-:Y:S02]  /*1450*/  ULOP3.LUT UR18, UR4, 0x3, URZ, 0xc0, !UPT ;  /* 0x0000000304127892 */ /* 0x000fe4000f8ec0ff */
[----:B0-----:R-:W-:-:S06]  /*1460*/  UIMAD UR5, UR11, UR5, URZ ;  /* 0x000000050b0572a4 */ /* 0x001fcc000f8e02ff */
[----:B------:R-:W-:Y:S01]  /*1470*/  IMAD.U32 R4, RZ, RZ, UR5 ;  /* 0x00000005ff047e24 */ /* 0x000fe2000f8e00ff */
[----:B------:R-:W-:Y:S06]  /*1480*/  BRA.U !UP0, `(.L_x_10) ;  /* 0x0000000908607547 */ /* 0x000fec000b800000 */
[----:B------:R-:W-:Y:S01]  /*1490*/  ULOP3.LUT UR4, UR4, 0x7ffffffc, URZ, 0xc0, !UPT ;  /* 0x7ffffffc04047892 */ /* 0x000fe2000f8ec0ff */
[----:B------:R-:W-:Y:S01]  /*14a0*/  IMAD.MOV.U32 R6, RZ, RZ, RZ ;  /* 0x000000ffff067224 */ /* 0x000fe200078e00ff */
[----:B------:R-:W0:Y:S04]  /*14b0*/  LDCU UR22, c[0x0][0x3b4] ;  /* 0x00007680ff1677ac */ /* 0x000e280008000800 */
[----:B------:R-:W-:-:S07]  /*14c0*/  MOV R7, UR4 ;  /* 0x0000000400077c02 */ /* 0x000fce0008000f00 */
.L_x_27:
[C---:B---3--:R-:W-:Y:S01]  /*14d0*/  IMAD R11, R6.reuse, UR19, R3 ;  /* 0x00000013060b7c24 */ /* 0x048fe2000f8e0203 */
[----:B------:R-:W-:Y:S01]  /*14e0*/  BSSY.RECONVERGENT B0, `(.L_x_11) ;  /* 0x0000025000007945 */ /* 0x000fe20003800200 */
[----:B------:R-:W-:-:S03]  /*14f0*/  VIADD R6, R6, 0x4 ;  /* 0x0000000406067836 */ /* 0x000fc60000000000 */
[----:B------:R-:W-:Y:S02]  /*1500*/  ISETP.LE.U32.AND P0, PT, R11, UR11, PT ;  /* 0x0000000b0b007c0c */ /* 0x000fe4000bf03070 */
[----:B------:R-:W-:-:S11]  /*1510*/  ISETP.NE.AND P2, PT, R6, R7, PT ;  /* 0x000000070600720c */ /* 0x000fd60003f45270 */
[----:B012---:R-:W-:Y:S05]  /*1520*/  @!P0 BRA `(.L_x_12) ;  /* 0x0000000000808947 */ /* 0x007fea0003800000 */
[C---:B------:R-:W-:Y:S01]  /*1530*/  ISETP.NE.AND P0, PT, R11.reuse, UR11, PT ;  /* 0x0000000b0b007c0c */ /* 0x040fe2000bf05270 */
[----:B------:R-:W-:Y:S01]  /*1540*/  IMAD.MOV.U32 R17, RZ, RZ, 0x4 ;  /* 0x00000004ff117424 */ /* 0x000fe200078e00ff */
[C---:B------:R-:W-:Y:S01]  /*1550*/  IADD3 R20, PT, PT, -R11.reuse, UR11, RZ ;  /* 0x0000000b0b147c10 */ /* 0x040fe2000fffe1ff */
[----:B------:R-:W-:Y:S01]  /*1560*/  BSSY.RECONVERGENT B1, `(.L_x_13) ;  /* 0x000001a000017945 */ /* 0x000fe20003800200 */
[C---:B------:R-:W-:Y:S01]  /*1570*/  ISETP.EQ.OR P0, PT, R11.reuse, RZ, !P0 ;  /* 0x000000ff0b00720c */ /* 0x040fe20004702670 */
[----:B------:R-:W-:Y:S01]  /*1580*/  IMAD.MOV.U32 R8, RZ, RZ, R4 ;  /* 0x000000ffff087224 */ /* 0x000fe200078e0004 */
[----:B------:R-:W-:Y:S01]  /*1590*/  LEA R13, R11, UR10, 0x2 ;  /* 0x0000000a0b0d7c11 */ /* 0x000fe2000f8e10ff */
[----:B------:R-:W-:-:S04]  /*15a0*/  IMAD R16, R20, UR21, R11 ;  /* 0x0000001514107c24 */ /* 0x000fc8000f8e020b */
[----:B------:R-:W-:-:S06]  /*15b0*/  IMAD.WIDE R16, R16, R17, UR16 ;  /* 0x0000001010107e25 */ /* 0x000fcc000f8e0211 */
[----:B------:R-:W-:Y:S05]  /*15c0*/  @P0 BRA `(.L_x_14) ;  /* 0x00000000004c0947 */ /* 0x000fea0003800000 */
[----:B------:R-:W1:Y:S01]  /*15d0*/  S2UR UR8, SR_CgaCtaId ;  /* 0x00000000000879c3 */ /* 0x000e620000008800 */
[----:B------:R-:W-:Y:S01]  /*15e0*/  UMOV UR4, 0x400 ;  /* 0x0000040000047882 */ /* 0x000fe20000000000 */
[C---:B------:R-:W-:Y:S01]  /*15f0*/  LEA R14, R11.reuse, UR7, 0x2 ;  /* 0x000000070b0e7c11 */ /* 0x040fe2000f8e10ff */
[----:B------:R-:W-:Y:S01]  /*1600*/  UIADD3 UR5, UPT, UPT, UR4, 0x834, URZ ;  /* 0x0000083404057890 */ /* 0x000fe2000fffe0ff */
[----:B------:R-:W-:-:S03]  /*1610*/  LEA R18, R11, UR6, 0x2 ;  /* 0x000000060b127c11 */ /* 0x000fc6000f8e10ff */
[----:B------:R-:W0:Y:S04]  /*1620*/  LDS R10, [R14+-0x4] ;  /* 0xfffffc000e0a7984 */ /* 0x000e280000000800 */
[----:B------:R-:W-:Y:S01]  /*1630*/  LDS R12, [R18+-0x4] ;  /* 0xfffffc00120c7984 */ /* 0x000fe20000000800 */
[----:B-1----:R-:W-:Y:S02]  /*1640*/  ULEA UR4, UR8, UR4, 0x18 ;  /* 0x0000000408047291 */ /* 0x002fe4000f8ec0ff */
[----:B------:R-:W-:-:S07]  /*1650*/  ULEA UR5, UR8, UR5, 0x18 ;  /* 0x0000000508057291 */ /* 0x000fce000f8ec0ff */
[----:B------:R-:W-:Y:S04]  /*1660*/  LDS.S8 R19, [R11+UR4] ;  /* 0x000000040b137984 */ /* 0x000fe80008000200 */
[----:B------:R-:W1:Y:S01]  /*1670*/  LDS.S8 R8, [R20+UR5] ;  /* 0x0000000514087984 */ /* 0x000e620008000200 */
[----:B0-----:R-:W-:Y:S02]  /*1680*/  VIADD R10, R10, UR22 ;  /* 0x000000160a0a7c36 */ /* 0x001fe40008000000 */
[----:B-1----:R-:W-:Y:S02]  /*1690*/  IMAD R19, R8, 0x18, R19 ;  /* 0x0000001808137824 */ /* 0x002fe400078e0213 */
[----:B------:R-:W0:Y:S04]  /*16a0*/  LDS R8, [R14] ;  /* 0x000000000e087984 */ /* 0x000e280000000800 */
[----:B------:R-:W1:Y:S01]  /*16b0*/  LDC.S8 R19, c[0x3][R19] ;  /* 0x00c0000013137b82 */ /* 0x000e620000000200 */
[----:B0-----:R-:W-:-:S02]  /*16c0*/  VIADD R8, R8, UR22 ;  /* 0x0000001608087c36 */ /* 0x001fc40008000000 */
[----:B-1----:R-:W-:-:S05]  /*16d0*/  IMAD.IADD R12, R12, 0x1, R19 ;  /* 0x000000010c0c7824 */ /* 0x002fca00078e0213 */
[----:B------:R-:W-:-:S04]  /*16e0*/  VIMNMX3.S16x2 R8, R8, R10, R12, !PT ;  /* 0x0000000a0808720f */ /* 0x000fc8000780030c */
[----:B------:R-:W-:-:S07]  /*16f0*/  PRMT R8, R8, 0x9910, RZ ;  /* 0x0000991008087816 */ /* 0x000fce00000000ff */
.L_x_14:
[----:B0-----:R-:W-:Y:S05]  /*1700*/  BSYNC.RECONVERGENT B1 ;  /* 0x0000000000017941 */ /* 0x001fea0003800200 */
.L_x_13:
[----:B------:R1:W-:Y:S04]  /*1710*/  STG.E desc[UR14][R16.64], R8 ;  /* 0x0000000810007986 */ /* 0x0003e8000c10190e */
[----:B------:R1:W-:Y:S02]  /*1720*/  STS [R13], R8 ;  /* 0x000000080d007388 */ /* 0x0003e40000000800 */
.L_x_12:
[----:B0-----:R-:W-:Y:S05]  /*1730*/  BSYNC.RECONVERGENT B0 ;  /* 0x0000000000007941 */ /* 0x001fea0003800200 */
.L_x_11:
[----:B------:R-:W-:Y:S01]  /*1740*/  IADD3 R11, PT, PT, R11, UR19, RZ ;  /* 0x000000130b0b7c10 */ /* 0x000fe2000fffe0ff */
[----:B------:R-:W-:Y:S03]  /*1750*/  BSSY.RECONVERGENT B0, `(.L_x_15) ;  /* 0x0000022000007945 */ /* 0x000fe60003800200 */
[----:B------:R-:W-:-:S13]  /*1760*/  ISETP.LE.U32.AND P0, PT, R11, UR11, PT ;  /* 0x0000000b0b007c0c */ /* 0x000fda000bf03070 */
[----:B------:R-:W-:Y:S05]  /*1770*/  @!P0 BRA `(.L_x_16) ;  /* 0x00000000007c8947 */ /* 0x000fea0003800000 */
[C---:B------:R-:W-:Y:S01]  /*1780*/  ISETP.NE.AND P0, PT, R11.reuse, UR11, PT ;  /* 0x0000000b0b007c0c */ /* 0x040fe2000bf05270 */
[----:B-1----:R-:W-:Y:S01]  /*1790*/  IMAD.MOV.U32 R17, RZ, RZ, 0x4 ;  /* 0x00000004ff117424 */ /* 0x002fe200078e00ff */
[C---:B------:R-:W-:Y:S01]  /*17a0*/  IADD3 R20, PT, PT, -R11.reuse, UR11, RZ ;  /* 0x0000000b0b147c10 */ /* 0x040fe2000fffe1ff */
[----:B------:R-:W-:Y:S01]  /*17b0*/  BSSY.RECONVERGENT B1, `(.L_x_17) ;  /* 0x0000019000017945 */ /* 0x000fe20003800200 */
[----:B------:R-:W-:Y:S01]  /*17c0*/  LEA R13, R11, UR10, 0x2 ;  /* 0x0000000a0b0d7c11 */ /* 0x000fe2000f8e10ff */
[----:B------:R-:W-:Y:S02]  /*17d0*/  IMAD.MOV.U32 R8, RZ, RZ, R4 ;  /* 0x000000ffff087224 */ /* 0x000fe400078e0004 */
[----:B------:R-:W-:-:S04]  /*17e0*/  IMAD R16, R20, UR21, R11 ;  /* 0x0000001514107c24 */ /* 0x000fc8000f8e020b */
[----:B------:R-:W-:Y:S02]  /*17f0*/  IMAD.WIDE R16, R16, R17, UR16 ;  /* 0x0000001010107e25 */ /* 0x000fe4000f8e0211 */
[----:B------:R-:W-:Y:S05]  /*1800*/  @!P0 BRA `(.L_x_18) ;  /* 0x00000000004c8947 */ /* 0x000fea0003800000 */
[----:B------:R-:W0:Y:S01]  /*1810*/  S2UR UR8, SR_CgaCtaId ;  /* 0x00000000000879c3 */ /* 0x000e220000008800 */
[----:B------:R-:W-:Y:S01]  /*1820*/  UMOV UR4, 0x400 ;  /* 0x0000040000047882 */ /* 0x000fe20000000000 */
[C---:B------:R-:W-:Y:S01]  /*1830*/  LEA R14, R11.reuse, UR7, 0x2 ;  /* 0x000000070b0e7c11 */ /* 0x040fe2000f8e10ff */
[----:B------:R-:W-:Y:S01]  /*1840*/  UIADD3 UR5, UPT, UPT, UR4, 0x834, URZ ;  /* 0x0000083404057890 */ /* 0x000fe2000fffe0ff */
[----:B------:R-:W-:-:S03]  /*1850*/  LEA R18, R11, UR6, 0x2 ;  /* 0x000000060b127c11 */ /* 0x000fc6000f8e10ff */
[----:B------:R-:W1:Y:S04]  /*1860*/  LDS R10, [R14+-0x4] ;  /* 0xfffffc000e0a7984 */ /* 0x000e680000000800 */
[----:B------:R-:W-:Y:S01]  /*1870*/  LDS R12, [R18+-0x4] ;  /* 0xfffffc00120c7984 */ /* 0x000fe20000000800 */
[----:B0-----:R-:W-:Y:S02]  /*1880*/  ULEA UR4, UR8, UR4, 0x18 ;  /* 0x0000000408047291 */ /* 0x001fe4000f8ec0ff */
[----:B------:R-:W-:-:S07]  /*1890*/  ULEA UR5, UR8, UR5, 0x18 ;  /* 0x0000000508057291 */ /* 0x000fce000f8ec0ff */
[----:B------:R-:W-:Y:S04]  /*18a0*/  LDS.S8 R19, [R11+UR4] ;  /* 0x000000040b137984 */ /* 0x000fe80008000200 */
[----:B------:R-:W0:Y:S01]  /*18b0*/  LDS.S8 R8, [R20+UR5] ;  /* 0x0000000514087984 */ /* 0x000e220008000200 */
[----:B-1----:R-:W-:Y:S02]  /*18c0*/  VIADD R10, R10, UR22 ;  /* 0x000000160a0a7c36 */ /* 0x002fe40008000000 */
[----:B0-----:R-:W-:Y:S02]  /*18d0*/  IMAD R19, R8, 0x18, R19 ;  /* 0x0000001808137824 */ /* 0x001fe400078e0213 */
[----:B------:R-:W0:Y:S04]  /*18e0*/  LDS R8, [R14] ;  /* 0x000000000e087984 */ /* 0x000e280000000800 */
[----:B------:R-:W1:Y:S01]  /*18f0*/  LDC.S8 R19, c[0x3][R19] ;  /* 0x00c0000013137b82 */ /* 0x000e620000000200 */
[----:B0-----:R-:W-:-:S02]  /*1900*/  VIADD R8, R8, UR22 ;  /* 0x0000001608087c36 */ /* 0x001fc40008000000 */
[----:B-1----:R-:W-:-:S05]  /*1910*/  IMAD.IADD R12, R12, 0x1, R19 ;  /* 0x000000010c0c7824 */ /* 0x002fca00078e0213 */
[----:B------:R-:W-:-:S04]  /*1920*/  VIMNMX3.S16x2 R8, R8, R10, R12, !PT ;  /* 0x0000000a0808720f */ /* 0x000fc8000780030c */
[----:B------:R-:W-:-:S07]  /*1930*/  PRMT R8, R8, 0x9910, RZ ;  /* 0x0000991008087816 */ /* 0x000fce00000000ff */
.L_x_18:
[----:B------:R-:W-:Y:S05]  /*1940*/  BSYNC.RECONVERGENT B1 ;  /* 0x0000000000017941 */ /* 0x000fea0003800200 */
.L_x_17:
[----:B------:R0:W-:Y:S04]  /*1950*/  STG.E desc[UR14][R16.64], R8 ;  /* 0x0000000810007986 */ /* 0x0001e8000c10190e */
[----:B------:R0:W-:Y:S02]  /*1960*/  STS [R13], R8 ;  /* 0x000000080d007388 */ /* 0x0001e40000000800 */
.L_x_16:
[----:B------:R-:W-:Y:S05]  /*1970*/  BSYNC.RECONVERGENT B0 ;  /* 0x0000000000007941 */ /* 0x000fea0003800200 */
.L_x_15:
[----:B------:R-:W-:Y:S01]  /*1980*/  VIADD R11, R11, UR19 ;  /* 0x000000130b0b7c36 */ /* 0x000fe20008000000 */
[----:B------:R-:W-:Y:S04]  /*1990*/  BSSY.RECONVERGENT B0, `(.L_x_19) ;  /* 0x0000022000007945 */ /* 0x000fe80003800200 */
[----:B------:R-:W-:-:S13]  /*19a0*/  ISETP.LE.U32.AND P0, PT, R11, UR11, PT ;  /* 0x0000000b0b007c0c */ /* 0x000fda000bf03070 */
[----:B------:R-:W-:Y:S05]  /*19b0*/  @!P0 BRA `(.L_x_20) ;  /* 0x00000000007c8947 */ /* 0x000fea0003800000 */
[C---:B------:R-:W-:Y:S01]  /*19c0*/  ISETP.NE.AND P0, PT, R11.reuse, UR11, PT ;  /* 0x0000000b0b007c0c */ /* 0x040fe2000bf05270 */
[----:B01----:R-:W-:Y:S01]  /*19d0*/  HFMA2 R17, -RZ, RZ, 0, 2.384185791015625e-07 ;  /* 0x00000004ff117431 */ /* 0x003fe200000001ff */
        /* <DEDUP_REMOVED lines=26> */
.L_x_22:
[----:B------:R-:W-:Y:S05]  /*1b80*/  BSYNC.RECONVERGENT B1 ;  /* 0x0000000000017941 */ /* 0x000fea0003800200 */
.L_x_21:
[----:B------:R2:W-:Y:S04]  /*1b90*/  STG.E desc[UR14][R16.64], R8 ;  /* 0x0000000810007986 */ /* 0x0005e8000c10190e */
[----:B------:R2:W-:Y:S02]  /*1ba0*/  STS [R13], R8 ;  /* 0x000000080d007388 */ /* 0x0005e40000000800 */
.L_x_20:
[----:B------:R-:W-:Y:S05]  /*1bb0*/  BSYNC.RECONVERGENT B0 ;  /* 0x0000000000007941 */ /* 0x000fea0003800200 */
.L_x_19:
[----:B------:R-:W-:Y:S01]  /*1bc0*/  VIADD R20, R11, UR19 ;  /* 0x000000130b147c36 */ /* 0x000fe20008000000 */
[----:B------:R-:W-:Y:S04]  /*1bd0*/  BSSY.RECONVERGENT B0, `(.L_x_23) ;  /* 0x0000022000007945 */ /* 0x000fe80003800200 */
[----:B------:R-:W-:-:S13]  /*1be0*/  ISETP.LE.U32.AND P0, PT, R20, UR11, PT ;  /* 0x0000000b14007c0c */ /* 0x000fda000bf03070 */
[----:B------:R-:W-:Y:S05]  /*1bf0*/  @!P0 BRA `(.L_x_24) ;  /* 0x00000000007c8947 */ /* 0x000fea0003800000 */
[C---:B------:R-:W-:Y:S01]  /*1c00*/  ISETP.NE.AND P0, PT, R20.reuse, UR11, PT ;  /* 0x0000000b14007c0c */ /* 0x040fe2000bf05270 */
[----:B012---:R-:W-:Y:S01]  /*1c10*/  IMAD.MOV.U32 R17, RZ, RZ, 0x4 ;  /* 0x00000004ff117424 */ /* 0x007fe200078e00ff */
[C---:B------:R-:W-:Y:S01]  /*1c20*/  IADD3 R21, PT, PT, -R20.reuse, UR11, RZ ;  /* 0x0000000b14157c10 */ /* 0x040fe2000fffe1ff */
[----:B------:R-:W-:Y:S01]  /*1c30*/  BSSY.RECONVERGENT B1, `(.L_x_25) ;  /* 0x0000019000017945 */ /* 0x000fe20003800200 */
[----:B------:R-:W-:Y:S02]  /*1c40*/  LEA R11, R20, UR10, 0x2 ;  /* 0x0000000a140b7c11 */ /* 0x000fe4000f8e10ff */
[----:B------:R-:W-:Y:S01]  /*1c50*/  MOV R8, R4 ;  /* 0x0000000400087202 */ /* 0x000fe20000000f00 */
[----:B------:R-:W-:-:S04]  /*1c60*/  IMAD R16, R21, UR21, R20 ;  /* 0x0000001515107c24 */ /* 0x000fc8000f8e0214 */
[----:B------:R-:W-:Y:S02]  /*1c70*/  IMAD.WIDE R16, R16, R17, UR16 ;  /* 0x0000001010107e25 */ /* 0x000fe4000f8e0211 */
[----:B------:R-:W-:Y:S05]  /*1c80*/  @!P0 BRA `(.L_x_26) ;  /* 0x00000000004c8947 */ /* 0x000fea0003800000 */
[----:B------:R-:W0:Y:S01]  /*1c90*/  S2UR UR8, SR_CgaCtaId ;  /* 0x00000000000879c3 */ /* 0x000e220000008800 */
[----:B------:R-:W-:Y:S01]  /*1ca0*/  UMOV UR4, 0x400 ;  /* 0x0000040000047882 */ /* 0x000fe20000000000 */
[----:B------:R-:W-:Y:S01]  /*1cb0*/  LEA R14, R20, UR6, 0x2 ;  /* 0x00000006140e7c11 */ /* 0x000fe2000f8e10ff */
[----:B------:R-:W-:-:S04]  /*1cc0*/  UIADD3 UR5, UPT, UPT, UR4, 0x834, URZ ;  /* 0x0000083404057890 */ /* 0x000fc8000fffe0ff */
[----:B------:R-:W-:Y:S01]  /*1cd0*/  LDS R12, [R14+-0x4] ;  /* 0xfffffc000e0c7984 */ /* 0x000fe20000000800 */
[----:B0-----:R-:W-:Y:S02]  /*1ce0*/  ULEA UR4, UR8, UR4, 0x18 ;  /* 0x0000000408047291 */ /* 0x001fe4000f8ec0ff */
[----:B------:R-:W-:-:S07]  /*1cf0*/  ULEA UR5, UR8, UR5, 0x18 ;  /* 0x0000000508057291 */ /* 0x000fce000f8ec0ff */
[----:B------:R-:W-:Y:S04]  /*1d00*/  LDS.S8 R13, [R20+UR4] ;  /* 0x00000004140d7984 */ /* 0x000fe80008000200 */
[----:B------:R-:W0:Y:S02]  /*1d10*/  LDS.S8 R8, [R21+UR5] ;  /* 0x0000000515087984 */ /* 0x000e240008000200 */
[----:B0-----:R-:W-:Y:S01]  /*1d20*/  IMAD R18, R8, 0x18, R13 ;  /* 0x0000001808127824 */ /* 0x001fe200078e020d */
[----:B------:R-:W-:-:S03]  /*1d30*/  LEA R13, R20, UR7, 0x2 ;  /* 0x00000007140d7c11 */ /* 0x000fc6000f8e10ff */
[----:B------:R-:W0:Y:S02]  /*1d40*/  LDC.S8 R19, c[0x3][R18] ;  /* 0x00c0000012137b82 */ /* 0x000e240000000200 */
[----:B------:R-:W1:Y:S04]  /*1d50*/  LDS R8, [R13] ;  /* 0x000000000d087984 */ /* 0x000e680000000800 */
[----:B------:R-:W2:Y:S01]  /*1d60*/  LDS R10, [R13+-0x4] ;  /* 0xfffffc000d0a7984 */ /* 0x000ea20000000800 */
[----:B-1----:R-:W-:Y:S02]  /*1d70*/  VIADD R8, R8, UR22 ;  /* 0x0000001608087c36 */ /* 0x002fe40008000000 */
[----:B--2---:R-:W-:Y:S02]  /*1d80*/  VIADD R10, R10, UR22 ;  /* 0x000000160a0a7c36 */ /* 0x004fe40008000000 */
[----:B0-----:R-:W-:-:S05]  /*1d90*/  IMAD.IADD R12, R12, 0x1, R19 ;  /* 0x000000010c0c7824 */ /* 0x001fca00078e0213 */
[----:B------:R-:W-:-:S04]  /*1da0*/  VIMNMX3.S16x2 R8, R8, R10, R12, !PT ;  /* 0x0000000a0808720f */ /* 0x000fc8000780030c */
[----:B------:R-:W-:-:S07]  /*1db0*/  PRMT R8, R8, 0x9910, RZ ;  /* 0x0000991008087816 */ /* 0x000fce00000000ff */
.L_x_26:
[----:B------:R-:W-:Y:S05]  /*1dc0*/  BSYNC.RECONVERGENT B1 ;  /* 0x0000000000017941 */ /* 0x000fea0003800200 */
.L_x_25:
[----:B------:R3:W-:Y:S04]  /*1dd0*/  STG.E desc[UR14][R16.64], R8 ;  /* 0x0000000810007986 */ /* 0x0007e8000c10190e */
[----:B------:R3:W-:Y:S02]  /*1de0*/  STS [R11], R8 ;  /* 0x000000080b007388 */ /* 0x0007e40000000800 */
.L_x_24:
[----:B------:R-:W-:Y:S05]  /*1df0*/  BSYNC.RECONVERGENT B0 ;  /* 0x0000000000007941 */ /* 0x000fea0003800200 */
.L_x_23:
[----:B------:R-:W-:Y:S05]  /*1e00*/  @P2 BRA `(.L_x_27) ;  /* 0xfffffff400b02947 */ /* 0x000fea000383ffff */
.L_x_10:
[----:B------:R-:W-:-:S09]  /*1e10*/  UISETP.NE.AND UP0, UPT, UR18, URZ, UPT ;  /* 0x000000ff1200728c */ /* 0x000fd2000bf05270 */
[----:B------:R-:W-:Y:S05]  /*1e20*/  BRA.U !UP0, `(.L_x_9) ;  /* 0x0000000508cc7547 */ /* 0x000fea000b800000 */
[----:B---3--:R-:W-:Y:S01]  /*1e30*/  IMAD R11, R7, UR19, R3 ;  /* 0x00000013070b7c24 */ /* 0x008fe2000f8e0203 */
[----:B------:R-:W-:Y:S04]  /*1e40*/  BSSY.RECONVERGENT B0, `(.L_x_28) ;  /* 0x0000024000007945 */ /* 0x000fe80003800200 */
[----:B------:R-:W-:-:S13]  /*1e50*/  ISETP.LE.U32.AND P0, PT, R11, UR11, PT ;  /* 0x0000000b0b007c0c */ /* 0x000fda000bf03070 */
[----:B------:R-:W-:Y:S05]  /*1e60*/  @!P0 BRA `(.L_x_29) ;  /* 0x0000000000848947 */ /* 0x000fea0003800000 */
[C---:B------:R-:W-:Y:S01]  /*1e70*/  ISETP.NE.AND P0, PT, R11.reuse, UR11, PT ;  /* 0x0000000b0b007c0c */ /* 0x040fe2000bf05270 */
[----:B------:R-:W-:Y:S01]  /*1e80*/  IMAD.MOV.U32 R7, RZ, RZ, 0x4 ;  /* 0x00000004ff077424 */ /* 0x000fe200078e00ff */
[C---:B------:R-:W-:Y:S01]  /*1e90*/  IADD3 R18, PT, PT, -R11.reuse, UR11, RZ ;  /* 0x0000000b0b127c10 */ /* 0x040fe2000fffe1ff */
[----:B------:R-:W-:Y:S01]  /*1ea0*/  BSSY.RECONVERGENT B1, `(.L_x_30) ;  /* 0x000001b000017945 */ /* 0x000fe20003800200 */
[C---:B------:R-:W-:Y:S01]  /*1eb0*/  ISETP.EQ.OR P0, PT, R11.reuse, RZ, !P0 ;  /* 0x000000ff0b00720c */ /* 0x040fe20004702670 */
[----:B012---:R-:W-:Y:S01]  /*1ec0*/  IMAD.MOV.U32 R13, RZ, RZ, R4 ;  /* 0x000000ffff0d7224 */ /* 0x007fe200078e0004 */
[----:B------:R-:W-:Y:S01]  /*1ed0*/  LEA R12, R11, UR10, 0x2 ;  /* 0x0000000a0b0c7c11 */ /* 0x000fe2000f8e10ff */
[----:B------:R-:W-:-:S04]  /*1ee0*/  IMAD R6, R18, UR21, R11 ;  /* 0x0000001512067c24 */ /* 0x000fc8000f8e020b */
[----:B------:R-:W-:-:S06]  /*1ef0*/  IMAD.WIDE R6, R6, R7, UR16 ;  /* 0x0000001006067e25 */ /* 0x000fcc000f8e0207 */
[----:B------:R-:W-:Y:S05]  /*1f00*/  @P0 BRA `(.L_x_31) ;  /* 0x0000000000500947 */ /* 0x000fea0003800000 */
[----:B------:R-:W0:Y:S01]  /*1f10*/  S2UR UR8, SR_CgaCtaId ;  /* 0x00000000000879c3 */ /* 0x000e220000008800 */
[----:B------:R-:W-:Y:S01]  /*1f20*/  UMOV UR4, 0x400 ;  /* 0x0000040000047882 */ /* 0x000fe20000000000 */
[C---:B------:R-:W-:Y:S01]  /*1f30*/  LEA R16, R11.reuse, UR6, 0x2 ;  /* 0x000000060b107c11 */ /* 0x040fe2000f8e10ff */
[----:B------:R-:W-:Y:S01]  /*1f40*/  UIADD3 UR5, UPT, UPT, UR4, 0x834, URZ ;  /* 0x0000083404057890 */ /* 0x000fe2000fffe0ff */
[----:B------:R-:W-:-:S04]  /*1f50*/  LEA R14, R11, UR7, 0x2 ;  /* 0x000000070b0e7c11 */ /* 0x000fc8000f8e10ff */
[----:B------:R-:W-:Y:S04]  /*1f60*/  LDS R16, [R16+-0x4] ;  /* 0xfffffc0010107984 */ /* 0x000fe80000000800 */
[----:B------:R-:W1:Y:S01]  /*1f70*/  LDS R10, [R14+-0x4] ;  /* 0xfffffc000e0a7984 */ /* 0x000e620000000800 */
[----:B0-----:R-:W-:Y:S02]  /*1f80*/  ULEA UR4, UR8, UR4, 0x18 ;  /* 0x0000000408047291 */ /* 0x001fe4000f8ec0ff */
[----:B------:R-:W-:-:S07]  /*1f90*/  ULEA UR5, UR8, UR5, 0x18 ;  /* 0x0000000508057291 */ /* 0x000fce000f8ec0ff */
[----:B------:R-:W-:Y:S02]  /*1fa0*/  LDS.S8 R13, [R11+UR4] ;  /* 0x000000040b0d7984 */ /* 0x000fe40008000200 */
[----:B------:R-:W1:Y:S02]  /*1fb0*/  LDCU UR4, c[0x0][0x3b4] ;  /* 0x00007680ff0477ac */ /* 0x000e640008000800 */
[----:B------:R-:W0:Y:S01]  /*1fc0*/  LDS.S8 R8, [R18+UR5] ;  /* 0x0000000512087984 */ /* 0x000e220008000200 */
[----:B-1----:R-:W-:Y:S01]  /*1fd0*/  IADD3 R10, PT, PT, R10, UR4, RZ ;  /* 0x000000040a0a7c10 */ /* 0x002fe2000fffe0ff */
[----:B0-----:R-:W-:Y:S02]  /*1fe0*/  IMAD R17, R8, 0x18, R13 ;  /* 0x0000001808117824 */ /* 0x001fe400078e020d */
[----:B------:R-:W0:Y:S04]  /*1ff0*/  LDS R8, [R14] ;  /* 0x000000000e087984 */ /* 0x000e280000000800 */
[----:B------:R-:W1:Y:S01]  /*2000*/  LDC.S8 R17, c[0x3][R17] ;  /* 0x00c0000011117b82 */ /* 0x000e620000000200 */
[----:B0-----:R-:W-:-:S02]  /*2010*/  VIADD R8, R8, UR4 ;  /* 0x0000000408087c36 */ /* 0x001fc40008000000 */
[----:B-1----:R-:W-:-:S05]  /*2020*/  IMAD.IADD R18, R16, 0x1, R17 ;  /* 0x0000000110127824 */ /* 0x002fca00078e0211 */
[----:B------:R-:W-:-:S04]  /*2030*/  VIMNMX3.S16x2 R8, R8, R10, R18, !PT ;  /* 0x0000000a0808720f */ /* 0x000fc80007800312 */
[----:B------:R-:W-:-:S07]  /*2040*/  PRMT R13, R8, 0x9910, RZ ;  /* 0x00009910080d7816 */ /* 0x000fce00000000ff */
.L_x_31:
[----:B------:R-:W-:Y:S05]  /*2050*/  BSYNC.RECONVERGENT B1 ;  /* 0x0000000000017941 */ /* 0x000fea0003800200 */
.L_x_30:
[----:B------:R3:W-:Y:S04]  /*2060*/  STG.E desc[UR14][R6.64], R13 ;  /* 0x0000000d06007986 */ /* 0x0007e8000c10190e */
[----:B------:R3:W-:Y:S02]  /*2070*/  STS [R12], R13 ;  /* 0x0000000d0c007388 */ /* 0x0007e40000000800 */
.L_x_29:
[----:B------:R-:W-:Y:S05]  /*2080*/  BSYNC.RECONVERGENT B0 ;  /* 0x0000000000007941 */ /* 0x000fea0003800200 */
.L_x_28:
[----:B------:R-:W-:-:S09]  /*2090*/  UISETP.NE.AND UP0, UPT, UR18, 0x1, UPT ;  /* 0x000000011200788c */ /* 0x000fd2000bf05270 */
[----:B------:R-:W-:Y:S05]  /*20a0*/  BRA.U !UP0, `(.L_x_9) ;  /* 0x00000005082c7547 */ /* 0x000fea000b800000 */
[----:B------:R-:W-:Y:S01]  /*20b0*/  VIADD R11, R11, UR19 ;  /* 0x000000130b0b7c36 */ /* 0x000fe20008000000 */
[----:B------:R-:W-:Y:S04]  /*20c0*/  BSSY.RECONVERGENT B0, `(.L_x_32) ;  /* 0x0000023000007945 */ /* 0x000fe80003800200 */
[----:B------:R-:W-:-:S13]  /*20d0*/  ISETP.LE.U32.AND P0, PT, R11, UR11, PT ;  /* 0x0000000b0b007c0c */ /* 0x000fda000bf03070 */
[----:B------:R-:W-:Y:S05]  /*20e0*/  @!P0 BRA `(.L_x_33) ;  /* 0x0000000000808947 */ /* 0x000fea0003800000 */
[C---:B------:R-:W-:Y:S01]  /*20f0*/  ISETP.NE.AND P0, PT, R11.reuse, UR11, PT ;  /* 0x0000000b0b007c0c */ /* 0x040fe2000bf05270 */
[----:B---3--:R-:W-:Y:S01]  /*2100*/  IMAD.MOV.U32 R7, RZ, RZ, 0x4 ;  /* 0x00000004ff077424 */ /* 0x008fe200078e00ff */
[C---:B------:R-:W-:Y:S01]  /*2110*/  IADD3 R18, PT, PT, -R11.reuse, UR11, RZ ;  /* 0x0000000b0b127c10 */ /* 0x040fe2000fffe1ff */
[----:B------:R-:W-:Y:S01]  /*2120*/  BSSY.RECONVERGENT B1, `(.L_x_34) ;  /* 0x000001a000017945 */ /* 0x000fe20003800200 */
[----:B------:R-:W-:Y:S01]  /*2130*/  LEA R12, R11, UR10, 0x2 ;  /* 0x0000000a0b0c7c11 */ /* 0x000fe2000f8e10ff */
[----:B012---:R-:W-:Y:S02]  /*2140*/  IMAD.MOV.U32 R13, RZ, RZ, R4 ;  /* 0x000000ffff0d7224 */ /* 0x007fe400078e0004 */
        /* <DEDUP_REMOVED lines=12> */
[----:B------:R-:W-:Y:S02]  /*2210*/  LDS.S8 R13, [R11+UR4] ;  /* 0x000000040b0d7984 */ /* 0x000fe40008000200 */
[----:B------:R-:W1:Y:S02]  /*2220*/  LDCU UR4, c[0x0][0x3b4] ;  /* 0x00007680ff0477ac */ /* 0x000e640008000800 */
[----:B------:R-:W0:Y:S01]  /*2230*/  LDS.S8 R8, [R18+UR5] ;  /* 0x0000000512087984 */ /* 0x000e220008000200 */
[----:B-1----:R-:W-:Y:S02]  /*2240*/  VIADD R10, R10, UR4 ;  /* 0x000000040a0a7c36 */ /* 0x002fe40008000000 */
[----:B0-----:R-:W-:Y:S02]  /*2250*/  IMAD R17, R8, 0x18, R13 ;  /* 0x0000001808117824 */ /* 0x001fe400078e020d */
[----:B------:R-:W0:Y:S04]  /*2260*/  LDS R8, [R14] ;  /* 0x000000000e087984 */ /* 0x000e280000000800 */
[----:B------:R-:W1:Y:S01]  /*2270*/  LDC.S8 R17, c[0x3][R17] ;  /* 0x00c0000011117b82 */ /* 0x000e620000000200 */
[----:B0-----:R-:W-:Y:S01]  /*2280*/  VIADD R8, R8, UR4 ;  /* 0x0000000408087c36 */ /* 0x001fe20008000000 */
[----:B-1----:R-:W-:-:S04]  /*2290*/  IADD3 R18, PT, PT, R16, R17, RZ ;  /* 0x0000001110127210 */ /* 0x002fc80007ffe0ff */
[----:B------:R-:W-:-:S04]  /*22a0*/  VIMNMX3.S16x2 R8, R8, R10, R18, !PT ;  /* 0x0000000a0808720f */ /* 0x000fc80007800312 */
[----:B------:R-:W-:-:S07]  /*22b0*/  PRMT R13, R8, 0x9910, RZ ;  /* 0x00009910080d7816 */ /* 0x000fce00000000ff */
.L_x_35:
[----:B------:R-:W-:Y:S05]  /*22c0*/  BSYNC.RECONVERGENT B1 ;  /* 0x0000000000017941 */ /* 0x000fea0003800200 */
.L_x_34:
[----:B------:R4:W-:Y:S04]  /*22d0*/  STG.E desc[UR14][R6.64], R13 ;  /* 0x0000000d06007986 */ /* 0x0009e8000c10190e */
[----:B------:R4:W-:Y:S02]  /*22e0*/  STS [R12], R13 ;  /* 0x0000000d0c007388 */ /* 0x0009e40000000800 */
.L_x_33:
[----:B------:R-:W-:Y:S05]  /*22f0*/  BSYNC.RECONVERGENT B0 ;  /* 0x0000000000007941 */ /* 0x000fea0003800200 */
.L_x_32:
[----:B------:R-:W-:-:S09]  /*2300*/  UISETP.NE.AND UP0, UPT, UR18, 0x2, UPT ;  /* 0x000000021200788c */ /* 0x000fd2000bf05270 */
[----:B------:R-:W-:Y:S05]  /*2310*/  BRA.U !UP0, `(.L_x_9) ;  /* 0x0000000108907547 */ /* 0x000fea000b800000 */
[----:B------:R-:W-:Y:S01]  /*2320*/  VIADD R14, R11, UR19 ;  /* 0x000000130b0e7c36 */ /* 0x000fe20008000000 */
[----:B------:R-:W-:Y:S04]  /*2330*/  BSSY.RECONVERGENT B0, `(.L_x_9) ;  /* 0x0000022000007945 */ /* 0x000fe80003800200 */
[----:B------:R-:W-:-:S13]  /*2340*/  ISETP.LE.U32.AND P0, PT, R14, UR11, PT ;  /* 0x0000000b0e007c0c */ /* 0x000fda000bf03070 */
[----:B------:R-:W-:Y:S05]  /*2350*/  @!P0 BRA `(.L_x_36) ;  /* 0x00000000007c8947 */ /* 0x000fea0003800000 */
[C---:B------:R-:W-:Y:S01]  /*2360*/  ISETP.NE.AND P0, PT, R14.reuse, UR11, PT ;  /* 0x0000000b0e007c0c */ /* 0x040fe2000bf05270 */
[----:B---34-:R-:W-:Y:S01]  /*2370*/  IMAD.MOV.U32 R7, RZ, RZ, 0x4 ;  /* 0x00000004ff077424 */ /* 0x018fe200078e00ff */
[C---:B012---:R-:W-:Y:S01]  /*2380*/  IADD3 R17, PT, PT, -R14.reuse, UR11, RZ ;  /* 0x0000000b0e117c10 */ /* 0x047fe2000fffe1ff */
[----:B------:R-:W-:Y:S01]  /*2390*/  BSSY.RECONVERGENT B1, `(.L_x_37) ;  /* 0x0000019000017945 */ /* 0x000fe20003800200 */
[----:B------:R-:W-:-:S03]  /*23a0*/  LEA R13, R14, UR10, 0x2 ;  /* 0x0000000a0e0d7c11 */ /* 0x000fc6000f8e10ff */
[----:B------:R-:W-:-:S04]  /*23b0*/  IMAD R6, R17, UR21, R14 ;  /* 0x0000001511067c24 */ /* 0x000fc8000f8e020e */
[----:B------:R-:W-:Y:S02]  /*23c0*/  IMAD.WIDE R6, R6, R7, UR16 ;  /* 0x0000001006067e25 */ /* 0x000fe4000f8e0207 */
[----:B------:R-:W-:Y:S05]  /*23d0*/  @!P0 BRA `(.L_x_38) ;  /* 0x0000000000508947 */ /* 0x000fea0003800000 */
[----:B------:R-:W0:Y:S01]  /*23e0*/  S2UR UR8, SR_CgaCtaId ;  /* 0x00000000000879c3 */ /* 0x000e220000008800 */
[----:B------:R-:W-:Y:S01]  /*23f0*/  UMOV UR4, 0x400 ;  /* 0x0000040000047882 */ /* 0x000fe20000000000 */
[----:B------:R-:W-:Y:S01]  /*2400*/  LEA R8, R14, UR7, 0x2 ;  /* 0x000000070e087c11 */ /* 0x000fe2000f8e10ff */
[----:B------:R-:W-:-:S04]  /*2410*/  UIADD3 UR5, UPT, UPT, UR4, 0x834, URZ ;  /* 0x0000083404057890 */ /* 0x000fc8000fffe0ff */
[----:B------:R-:W1:Y:S01]  /*2420*/  LDS R10, [R8+-0x4] ;  /* 0xfffffc00080a7984 */ /* 0x000e620000000800 */
[----:B0-----:R-:W-:Y:S02]  /*2430*/  ULEA UR4, UR8, UR4, 0x18 ;  /* 0x0000000408047291 */ /* 0x001fe4000f8ec0ff */
[----:B------:R-:W-:-:S07]  /*2440*/  ULEA UR5, UR8, UR5, 0x18 ;  /* 0x0000000508057291 */ /* 0x000fce000f8ec0ff */
[----:B------:R-:W-:Y:S02]  /*2450*/  LDS.S8 R11, [R14+UR4] ;  /* 0x000000040e0b7984 */ /* 0x000fe40008000200 */
[----:B------:R-:W1:Y:S02]  /*2460*/  LDCU UR4, c[0x0][0x3b4] ;  /* 0x00007680ff0477ac */ /* 0x000e640008000800 */
[----:B------:R-:W0:Y:S01]  /*2470*/  LDS.S8 R4, [R17+UR5] ;  /* 0x0000000511047984 */ /* 0x000e220008000200 */
[----:B-1----:R-:W-:Y:S02]  /*2480*/  VIADD R10, R10, UR4 ;  /* 0x000000040a0a7c36 */ /* 0x002fe40008000000 */
[----:B0-----:R-:W-:Y:S01]  /*2490*/  IMAD R12, R4, 0x18, R11 ;  /* 0x00000018040c7824 */ /* 0x001fe200078e020b */
[----:B------:R-:W-:Y:S01]  /*24a0*/  LEA R11, R14, UR6, 0x2 ;  /* 0x000000060e0b7c11 */ /* 0x000fe2000f8e10ff */
[----:B------:R-:W0:Y:S04]  /*24b0*/  LDS R4, [R8] ;  /* 0x0000000008047984 */ /* 0x000e280000000800 */
[----:B------:R-:W1:Y:S01]  /*24c0*/  LDC.S8 R12, c[0x3][R12] ;  /* 0x00c000000c0c7b82 */ /* 0x000e620000000200 */
[----:B------:R-:W1:Y:S01]  /*24d0*/  LDS R11, [R11+-0x4] ;  /* 0xfffffc000b0b7984 */ /* 0x000e620000000800 */
[----:B0-----:R-:W-:-:S02]  /*24e0*/  VIADD R4, R4, UR4 ;  /* 0x0000000404047c36 */ /* 0x001fc40008000000 */
[----:B-1----:R-:W-:-:S05]  /*24f0*/  IMAD.IADD R14, R11, 0x1, R12 ;  /* 0x000000010b0e7824 */ /* 0x002fca00078e020c */
[----:B------:R-:W-:-:S04]  /*2500*/  VIMNMX3.S16x2 R4, R4, R10, R14, !PT ;  /* 0x0000000a0404720f */ /* 0x000fc8000780030e */
[----:B------:R-:W-:-:S07]  /*2510*/  PRMT R4, R4, 0x9910, RZ ;  /* 0x0000991004047816 */ /* 0x000fce00000000ff */
.L_x_38:
[----:B------:R-:W-:Y:S05]  /*2520*/  BSYNC.RECONVERGENT B1 ;  /* 0x0000000000017941 */ /* 0x000fea0003800200 */
.L_x_37:
[----:B------:R0:W-:Y:S04]  /*2530*/  STG.E desc[UR14][R6.64], R4 ;  /* 0x0000000406007986 */ /* 0x0001e8000c10190e */
[----:B------:R0:W-:Y:S02]  /*2540*/  STS [R13], R4 ;  /* 0x000000040d007388 */ /* 0x0001e40000000800 */
.L_x_36:
[----:B------:R-:W-:Y:S05]  /*2550*/  BSYNC.RECONVERGENT B0 ;  /* 0x0000000000007941 */ /* 0x000fea0003800200 */
.L_x_9:
[----:B------:R-:W-:Y:S01]  /*2560*/  UMOV UR8, UR7 ;  /* 0x0000000700087c82 */ /* 0x000fe20008000000 */
[----:B------:R-:W-:Y:S06]  /*2570*/  BAR.SYNC.DEFER_BLOCKING 0x0 ;  /* 0x0000000000007b1d */ /* 0x000fec0000010000 */
[----:B------:R-:W-:Y:S01]  /*2580*/  UMOV UR7, UR10 ;  /* 0x0000000a00077c82 */ /* 0x000fe20008000000 */
[----:B------:R-:W-:Y:S05]  /*2590*/  @P1 BRA `(.L_x_39) ;  /* 0xffffffec00241947 */ /* 0x000fea000383ffff */
.L_x_8:
[----:B0123--:R-:W0:Y:S01]  /*25a0*/  I2F.U32.RP R8, UR19 ;  /* 0x0000001300087d06 */ /* 0x00fe220008209000 */
[----:B----4-:R-:W-:Y:S01]  /*25b0*/  IMAD.MOV.U32 R6, RZ, RZ, RZ ;  /* 0x000000ffff067224 */ /* 0x010fe200078e00ff */
[----:B------:R-:W-:-:S06]  /*25c0*/  ISETP.NE.U32.AND P2, PT, RZ, UR19, PT ;  /* 0x00000013ff007c0c */ /* 0x000fcc000bf45070 */
[----:B0-----:R-:W0:Y:S02]  /*25d0*/  MUFU.RCP R8, R8 ;  /* 0x0000000800087308 */ /* 0x001e240000001000 */
[----:B0-----:R-:W-:-:S06]  /*25e0*/  VIADD R9, R8, 0xffffffe ;  /* 0x0ffffffe08097836 */ /* 0x001fcc0000000000 */
[----:B------:R-:W0:Y:S02]  /*25f0*/  F2I.FTZ.U32.TRUNC.NTZ R7, R9 ;  /* 0x0000000900077305 */ /* 0x000e24000021f000 */
[----:B0-----:R-:W-:-:S05]  /*2600*/  IADD3 R11, PT, PT, RZ, -R7, RZ ;  /* 0x80000007ff0b7210 */ /* 0x001fca0007ffe0ff */
[----:B------:R-:W-:-:S04]  /*2610*/  IMAD R11, R11, UR19, RZ ;  /* 0x000000130b0b7c24 */ /* 0x000fc8000f8e02ff */
[----:B------:R-:W-:-:S06]  /*2620*/  IMAD.HI.U32 R6, R7, R11, R6 ;  /* 0x0000000b07067227 */ /* 0x000fcc00078e0006 */
[----:B------:R-:W-:-:S04]  /*2630*/  IMAD.HI.U32 R6, R6, UR21, RZ ;  /* 0x0000001506067c27 */ /* 0x000fc8000f8e00ff */
[----:B------:R-:W-:-:S04]  /*2640*/  IMAD.MOV R7, RZ, RZ, -R6 ;  /* 0x000000ffff077224 */ /* 0x000fc800078e0a06 */
[----:B------:R-:W-:-:S05]  /*2650*/  IMAD R4, R0, R7, UR21 ;  /* 0x0000001500047e24 */ /* 0x000fca000f8e0207 */
[----:B------:R-:W-:-:S13]  /*2660*/  ISETP.GE.U32.AND P0, PT, R4, UR19, PT ;  /* 0x0000001304007c0c */ /* 0x000fda000bf06070 */
[----:B------:R-:W-:Y:S02]  /*2670*/  @P0 VIADD R4, R4, -UR19 ;  /* 0x8000001304040c36 */ /* 0x000fe40008000000 */
[----:B------:R-:W-:-:S03]  /*2680*/  @P0 VIADD R6, R6, 0x1 ;  /* 0x0000000106060836 */ /* 0x000fc60000000000 */
[----:B------:R-:W-:-:S13]  /*2690*/  ISETP.GE.U32.AND P1, PT, R4, UR19, PT ;  /* 0x0000001304007c0c */ /* 0x000fda000bf26070 */
[----:B------:R-:W-:Y:S01]  /*26a0*/  @P1 VIADD R6, R6, 0x1 ;  /* 0x0000000106061836 */ /* 0x000fe20000000000 */
[----:B------:R-:W-:-:S05]  /*26b0*/  @!P2 LOP3.LUT R6, RZ, UR19, RZ, 0x33, !PT ;  /* 0x00000013ff06ac12 */ /* 0x000fca000f8e33ff */
[----:B------:R-:W-:-:S04]  /*26c0*/  IMAD.MOV R7, RZ, RZ, -R6 ;  /* 0x000000ffff077224 */ /* 0x000fc800078e0a06 */
[----:B------:R-:W-:-:S05]  /*26d0*/  IMAD R4, R0, R7, UR21 ;  /* 0x0000001500047e24 */ /* 0x000fca000f8e0207 */
[----:B------:R-:W-:Y:S02]  /*26e0*/  ISETP.NE.AND P0, PT, R4, RZ, PT ;  /* 0x000000ff0400720c */ /* 0x000fe40003f05270 */
[----:B------:R-:W-:-:S11]  /*26f0*/  IADD3 R4, PT, PT, R6, 0x1, RZ ;  /* 0x0000000106047810 */ /* 0x000fd60007ffe0ff */
[----:B------:R-:W-:-:S05]  /*2700*/  @!P0 IMAD.MOV R4, RZ, RZ, R6 ;  /* 0x000000ffff048224 */ /* 0x000fca00078e0206 */
[----:B------:R-:W-:-:S13]  /*2710*/  ISETP.GE.AND P0, PT, R4, 0x1, PT ;  /* 0x000000010400780c */ /* 0x000fda0003f06270 */
[----:B------:R-:W-:Y:S05]  /*2720*/  @!P0 BRA `(.L_x_40) ;  /* 0x0000000400448947 */ /* 0x000fea0003800000 */
[C---:B------:R-:W-:Y:S01]  /*2730*/  ISETP.GE.U32.AND P0, PT, R4.reuse, 0x4, PT ;  /* 0x000000040400780c */ /* 0x040fe20003f06070 */
[----:B------:R-:W-:Y:S01]  /*2740*/  IMAD.MOV.U32 R14, RZ, RZ, RZ ;  /* 0x000000ffff0e7224 */ /* 0x000fe200078e00ff */
[----:B------:R-:W-:-:S04]  /*2750*/  LOP3.LUT R23, R4, 0x3, RZ, 0xc0, !PT ;  /* 0x0000000304177812 */ /* 0x000fc800078ec0ff */
[----:B------:R-:W-:-:S07]  /*2760*/  ISETP.NE.AND P4, PT, R23, RZ, PT ;  /* 0x000000ff1700720c */ /* 0x000fce0003f85270 */
[----:B------:R-:W-:Y:S06]  /*2770*/  @!P0 BRA `(.L_x_41) ;  /* 0x0000000000e48947 */ /* 0x000fec0003800000 */
[----:B------:R-:W-:Y:S01]  /*2780*/  LOP3.LUT R14, R4, 0x7ffffffc, RZ, 0xc0, !PT ;  /* 0x7ffffffc040e7812 */ /* 0x000fe200078ec0ff */
[----:B------:R-:W-:-:S07]  /*2790*/  IMAD.MOV.U32 R16, RZ, RZ, RZ ;  /* 0x000000ffff107224 */ /* 0x000fce00078e00ff */
.L_x_42:
[----:B------:R-:W-:Y:S02]  /*27a0*/  IMAD R20, R16, UR19, R3 ;  /* 0x0000001310147c24 */ /* 0x000fe4000f8e0203 */
[----:B------:R-:W-:Y:S02]  /*27b0*/  HFMA2 R6, -RZ, RZ, 0, 2.384185791015625e-07 ;  /* 0x00000004ff067431 */ /* 0x000fe400000001ff */
[----:B------:R-:W-:Y:S01]  /*27c0*/  IMAD.MOV.U32 R8, RZ, RZ, 0x4 ;  /* 0x00000004ff087424 */ /* 0x000fe200078e00ff */
[----:B------:R-:W-:Y:S01]  /*27d0*/  MOV R12, 0x4 ;  /* 0x00000004000c7802 */ /* 0x000fe20000000f00 */
[C---:B------:R-:W-:Y:S01]  /*27e0*/  VIADD R22, R20.reuse, UR19 ;  /* 0x0000001314167c36 */ /* 0x040fe20008000000 */
[----:B------:R-:W-:Y:S01]  /*27f0*/  ISETP.GT.AND P0, PT, R20, UR20, PT ;  /* 0x0000001414007c0c */ /* 0x000fe2000bf04270 */
[----:B------:R-:W-:Y:S02]  /*2800*/  IMAD.MOV.U32 R10, RZ, RZ, 0x4 ;  /* 0x00000004ff0a7424 */ /* 0x000fe400078e00ff */
[C---:B------:R-:W-:Y:S01]  /*2810*/  VIADD R24, R22.reuse, UR19 ;  /* 0x0000001316187c36 */ /* 0x040fe20008000000 */
[----:B------:R-:W-:-:S03]  /*2820*/  ISETP.GT.AND P1, PT, R22, UR20, PT ;  /* 0x0000001416007c0c */ /* 0x000fc6000bf24270 */
[C---:B------:R-:W-:Y:S01]  /*2830*/  VIADD R18, R24.reuse, UR19 ;  /* 0x0000001318127c36 */ /* 0x040fe20008000000 */
[----:B------:R-:W-:-:S04]  /*2840*/  ISETP.GT.AND P2, PT, R24, UR20, PT ;  /* 0x0000001418007c0c */ /* 0x000fc8000bf44270 */
[----:B------:R-:W-:Y:S01]  /*2850*/  ISETP.GT.AND P3, PT, R18, UR20, PT ;  /* 0x0000001412007c0c */ /* 0x000fe2000bf64270 */
[----:B------:R-:W-:-:S04]  /*2860*/  @!P0 IMAD.IADD R7, R15, 0x1, -R20 ;  /* 0x000000010f078824 */ /* 0x000fc800078e0a14 */
[----:B------:R-:W-:Y:S02]  /*2870*/  @!P1 IMAD.IADD R9, R15, 0x1, -R22 ;  /* 0x000000010f099824 */ /* 0x000fe400078e0a16 */
[----:B------:R-:W-:Y:S02]  /*2880*/  @!P0 IMAD R7, R7, UR21, R20 ;  /* 0x0000001507078c24 */ /* 0x000fe4000f8e0214 */
[----:B------:R-:W-:Y:S02]  /*2890*/  @!P2 IMAD.IADD R11, R15, 0x1, -R24 ;  /* 0x000000010f0ba824 */ /* 0x000fe400078e0a18 */
[----:B------:R-:W-:Y:S02]  /*28a0*/  @!P1 IMAD R9, R9, UR21, R22 ;  /* 0x0000001509099c24 */ /* 0x000fe4000f8e0216 */
[----:B------:R-:W-:Y:S02]  /*28b0*/  @!P3 IMAD.IADD R13, R15, 0x1, -R18 ;  /* 0x000000010f0db824 */ /* 0x000fe400078e0a12 */
[----:B------:R-:W-:-:S02]  /*28c0*/  @!P2 IMAD R11, R11, UR21, R24 ;  /* 0x000000150b0bac24 */ /* 0x000fc4000f8e0218 */
[----:B------:R-:W-:Y:S02]  /*28d0*/  @!P3 IMAD R13, R13, UR21, R18 ;  /* 0x000000150d0dbc24 */ /* 0x000fe4000f8e0212 */
[----:B------:R-:W-:-:S04]  /*28e0*/  @!P0 IMAD.WIDE R6, R7, R6, UR16 ;  /* 0x0000001007068e25 */ /* 0x000fc8000f8e0206 */
[----:B------:R-:W-:Y:S02]  /*28f0*/  @!P1 IMAD.WIDE R8, R9, R8, UR16 ;  /* 0x0000001009089e25 */ /* 0x000fe4000f8e0208 */
[----:B------:R0:W2:Y:S02]  /*2900*/  @!P0 LDG.E R6, desc[UR14][R6.64] ;  /* 0x0000000e06068981 */ /* 0x0000a4000c1e1900 */
[----:B------:R-:W-:Y:S02]  /*2910*/  @!P2 IMAD.WIDE R10, R11, R10, UR16 ;  /* 0x000000100b0aae25 */ /* 0x000fe4000f8e020a */
[----:B------:R-:W3:Y:S02]  /*2920*/  @!P1 LDG.E R8, desc[UR14][R8.64] ;  /* 0x0000000e08089981 */ /* 0x000ee4000c1e1900 */
[----:B------:R-:W-:Y:S02]  /*2930*/  @!P3 IMAD.WIDE R12, R13, R12, UR16 ;  /* 0x000000100d0cbe25 */ /* 0x000fe4000f8e020c */
[----:B------:R-:W4:Y:S04]  /*2940*/  @!P2 LDG.E R10, desc[UR14][R10.64] ;  /* 0x0000000e0a0aa981 */ /* 0x000f28000c1e1900 */
[----:B------:R1:W5:Y:S01]  /*2950*/  @!P3 LDG.E R12, desc[UR14][R12.64] ;  /* 0x0000000e0c0cb981 */ /* 0x000362000c1e1900 */
[----:B------:R-:W1:Y:S01]  /*2960*/  @!P0 S2R R26, SR_CgaCtaId ;  /* 0x00000000001a8919 */ /* 0x000e620000008800 */
[----:B------:R-:W1:Y:S01]  /*2970*/  @!P1 S2R R21, SR_CgaCtaId ;  /* 0x0000000000159919 */ /* 0x000e620000008800 */
[----:B------:R-:W1:Y:S01]  /*2980*/  @!P2 S2R R19, SR_CgaCtaId ;  /* 0x000000000013a919 */ /* 0x000e620000008800 */
[----:B------:R-:W1:Y:S01]  /*2990*/  @!P3 S2R R17, SR_CgaCtaId ;  /* 0x000000000011b919 */ /* 0x000e620000008800 */
[----:B------:R-:W-:-:S02]  /*29a0*/  @!P0 MOV R25, 0x400 ;  /* 0x0000040000198802 */ /* 0x000fc40000000f00 */
[----:B------:R-:W-:Y:S02]  /*29b0*/  @!P1 MOV R27, 0x400 ;  /* 0x00000400001b9802 */ /* 0x000fe40000000f00 */
[----:B------:R-:W-:Y:S02]  /*29c0*/  @!P2 MOV R29, 0x400 ;  /* 0x00000400001da802 */ /* 0x000fe40000000f00 */
[----:B0-----:R-:W-:Y:S01]  /*29d0*/  @!P3 MOV R7, 0x400 ;  /* 0x000004000007b802 */ /* 0x001fe20000000f00 */
[----:B------:R-:W-:Y:S02]  /*29e0*/  @!P0 VIADD R25, R25, 0x1068 ;  /* 0x0000106819198836 */ /* 0x000fe40000000000 */
[----:B------:R-:W-:Y:S02]  /*29f0*/  @!P1 VIADD R28, R27, 0x1068 ;  /* 0x000010681b1c9836 */ /* 0x000fe40000000000 */
[----:B------:R-:W-:Y:S02]  /*2a00*/  @!P2 VIADD R29, R29, 0x1068 ;  /* 0x000010681d1da836 */ /* 0x000fe40000000000 */
[----:B-1----:R-:W-:Y:S01]  /*2a10*/  @!P3 VIADD R13, R7, 0x1068 ;  /* 0x00001068070db836 */ /* 0x002fe20000000000 */
[----:B------:R-:W-:-:S02]  /*2a20*/  @!P0 LEA R7, R26, R25, 0x18 ;  /* 0x000000191a078211 */ /* 0x000fc400078ec0ff */
[----:B------:R-:W-:-:S03]  /*2a30*/  @!P1 LEA R9, R21, R28, 0x18 ;  /* 0x0000001c15099211 */ /* 0x000fc600078ec0ff */
[----:B------:R-:W-:Y:S01]  /*2a40*/  @!P0 IMAD R7, R20, 0x4, R7 ;  /* 0x0000000414078824 */ /* 0x000fe200078e0207 */
[----:B------:R-:W-:Y:S01]  /*2a50*/  @!P2 LEA R11, R19, R29, 0x18 ;  /* 0x0000001d130ba211 */ /* 0x000fe200078ec0ff */
[----:B------:R-:W-:Y:S01]  /*2a60*/  @!P1 IMAD R9, R22, 0x4, R9 ;  /* 0x0000000416099824 */ /* 0x000fe200078e0209 */
[----:B------:R-:W-:Y:S02]  /*2a70*/  @!P3 LEA R13, R17, R13, 0x18 ;  /* 0x0000000d110db211 */ /* 0x000fe400078ec0ff */
[----:B------:R-:W-:-:S03]  /*2a80*/  @!P2 LEA R11, R24, R11, 0x2 ;  /* 0x0000000b180ba211 */ /* 0x000fc600078e10ff */
[----:B------:R-:W-:Y:S02]  /*2a90*/  @!P3 IMAD R13, R18, 0x4, R13 ;  /* 0x00000004120db824 */ /* 0x000fe400078e020d */
[----:B------:R-:W-:Y:S01]  /*2aa0*/  VIADD R16, R16, 0x4 ;  /* 0x0000000410107836 */ /* 0x000fe20000000000 */
[----:B--2---:R0:W-:Y:S04]  /*2ab0*/  @!P0 STS [R7], R6 ;  /* 0x0000000607008388 */ /* 0x0041e80000000800 */
[----:B---3--:R0:W-:Y:S04]  /*2ac0*/  @!P1 STS [R9], R8 ;  /* 0x0000000809009388 */ /* 0x0081e80000000800 */
[----:B----4-:R0:W-:Y:S04]  /*2ad0*/  @!P2 STS [R11], R10 ;  /* 0x0000000a0b00a388 */ /* 0x0101e80000000800 */
[----:B-----5:R0:W-:Y:S01]  /*2ae0*/  @!P3 STS [R13], R12 ;  /* 0x0000000c0d00b388 */ /* 0x0201e20000000800 */
[----:B------:R-:W-:-:S13]  /*2af0*/  ISETP.NE.AND P0, PT, R16, R14, PT ;  /* 0x0000000e1000720c */ /* 0x000fda0003f05270 */
[----:B0-----:R-:W-:Y:S05]  /*2b00*/  @P0 BRA `(.L_x_42) ;  /* 0xfffffffc00240947 */ /* 0x001fea000383ffff */
.L_x_41:
[----:B------:R-:W-:Y:S05]  /*2b10*/  @!P4 BRA `(.L_x_40) ;  /* 0x000000000048c947 */ /* 0x000fea0003800000 */
[----:B------:R-:W-:-:S05]  /*2b20*/  UMOV UR4, URZ ;  /* 0x000000ff00047c82 */ /* 0x000fca0008000000 */
.L_x_43:
[----:B------:R-:W-:Y:S02]  /*2b30*/  IMAD R9, R14, UR19, R3 ;  /* 0x000000130e097c24 */ /* 0x000fe4000f8e0203 */
[----:B------:R-:W-:-:S03]  /*2b40*/  IMAD.MOV.U32 R7, RZ, RZ, 0x4 ;  /* 0x00000004ff077424 */ /* 0x000fc600078e00ff */
[----:B------:R-:W-:-:S13]  /*2b50*/  ISETP.GT.AND P0, PT, R9, UR20, PT ;  /* 0x0000001409007c0c */ /* 0x000fda000bf04270 */
[----:B------:R-:W-:-:S04]  /*2b60*/  @!P0 IMAD.IADD R6, R15, 0x1, -R9 ;  /* 0x000000010f068824 */ /* 0x000fc800078e0a09 */
[----:B------:R-:W-:-:S04]  /*2b70*/  @!P0 IMAD R6, R6, UR21, R9 ;  /* 0x0000001506068c24 */ /* 0x000fc8000f8e0209 */
[----:B------:R-:W-:-:S06]  /*2b80*/  @!P0 IMAD.WIDE R6, R6, R7, UR16 ;  /* 0x0000001006068e25 */ /* 0x000fcc000f8e0207 */
[----:B------:R-:W2:Y:S01]  /*2b90*/  @!P0 LDG.E R6, desc[UR14][R6.64] ;  /* 0x0000000e06068981 */ /* 0x000ea2000c1e1900 */
[----:B------:R-:W-:Y:S01]  /*2ba0*/  @!P0 MOV R8, 0x400 ;  /* 0x0000040000088802 */ /* 0x000fe20000000f00 */
[----:B------:R-:W-:Y:S01]  /*2bb0*/  UIADD3 UR4, UPT, UPT, UR4, 0x1, URZ ;  /* 0x0000000104047890 */ /* 0x000fe2000fffe0ff */
[----:B------:R-:W-:Y:S01]  /*2bc0*/  IADD3 R14, PT, PT, R14, 0x1, RZ ;  /* 0x000000010e0e7810 */ /* 0x000fe20007ffe0ff */
[----:B------:R-:W0:Y:S02]  /*2bd0*/  @!P0 S2R R11, SR_CgaCtaId ;  /* 0x00000000000b8919 */ /* 0x000e240000008800 */
[----:B------:R-:W-:-:S05]  /*2be0*/  @!P0 VIADD R8, R8, 0x1068 ;  /* 0x0000106808088836 */ /* 0x000fca0000000000 */
[----:B0-----:R-:W-:-:S05]  /*2bf0*/  @!P0 LEA R8, R11, R8, 0x18 ;  /* 0x000000080b088211 */ /* 0x001fca00078ec0ff */
[----:B------:R-:W-:-:S05]  /*2c00*/  @!P0 IMAD R9, R9, 0x4, R8 ;  /* 0x0000000409098824 */ /* 0x000fca00078e0208 */
[----:B--2---:R0:W-:Y:S01]  /*2c10*/  @!P0 STS [R9], R6 ;  /* 0x0000000609008388 */ /* 0x0041e20000000800 */
[----:B------:R-:W-:-:S13]  /*2c20*/  ISETP.NE.AND P0, PT, R23, UR4, PT ;  /* 0x0000000417007c0c */ /* 0x000fda000bf05270 */
[----:B0-----:R-:W-:Y:S05]  /*2c30*/  @P0 BRA `(.L_x_43) ;  /* 0xfffffffc00bc0947 */ /* 0x001fea000383ffff */
.L_x_40:
[----:B------:R-:W-:Y:S01]  /*2c40*/  BAR.SYNC.DEFER_BLOCKING 0x0 ;  /* 0x0000000000007b1d */ /* 0x000fe20000010000 */
[----:B------:R-:W-:-:S13]  /*2c50*/  ISETP.GE.AND P0, PT, R4, 0x1, PT ;  /* 0x000000010400780c */ /* 0x000fda0003f06270 */
[----:B------:R-:W-:Y:S05]  /*2c60*/  @!P0 BRA `(.L_x_44) ;  /* 0x0000000c00908947 */ /* 0x000fea0003800000 */
[C---:B------:R-:W-:Y:S01]  /*2c70*/  ISETP.GE.U32.AND P0, PT, R4.reuse, 0x4, PT ;  /* 0x000000040400780c */ /* 0x040fe20003f06070 */
[----:B------:R-:W-:Y:S01]  /*2c80*/  IMAD.MOV.U32 R10, RZ, RZ, RZ ;  /* 0x000000ffff0a7224 */ /* 0x000fe200078e00ff */
[----:B------:R-:W-:-:S11]  /*2c90*/  LOP3.LUT R11, R4, 0x3, RZ, 0xc0, !PT ;  /* 0x00000003040b7812 */ /* 0x000fd600078ec0ff */
[----:B------:R-:W-:Y:S05]  /*2ca0*/  @!P0 BRA `(.L_x_45) ;  /* 0x0000000800b88947 */ /* 0x000fea0003800000 */
[----:B------:R-:W-:Y:S01]  /*2cb0*/  LOP3.LUT R10, R4, 0x7ffffffc, RZ, 0xc0, !PT ;  /* 0x7ffffffc040a7812 */ /* 0x000fe200078ec0ff */
[----:B------:R-:W-:Y:S01]  /*2cc0*/  IMAD.MOV.U32 R7, RZ, RZ, RZ ;  /* 0x000000ffff077224 */ /* 0x000fe200078e00ff */
[----:B------:R-:W0:Y:S06]  /*2cd0*/  LDCU UR7, c[0x0][0x3b4] ;  /* 0x00007680ff0777ac */ /* 0x000e2c0008000800 */
.L_x_54:
[C---:B-1----:R-:W-:Y:S01]  /*2ce0*/  IMAD R18, R7.reuse, UR19, R3 ;  /* 0x0000001307127c24 */ /* 0x042fe2000f8e0203 */
[----:B------:R-:W-:Y:S01]  /*2cf0*/  BSSY.RECONVERGENT B0, `(.L_x_46) ;  /* 0x0000030000007945 */ /* 0x000fe20003800200 */
[----:B------:R-:W-:Y:S02]  /*2d00*/  VIADD R7, R7, 0x4 ;  /* 0x0000000407077836 */ /* 0x000fe40000000000 */
[C---:B0-----:R-:W-:Y:S01]  /*2d10*/  VIADD R16, R18.reuse, UR19 ;  /* 0x0000001312107c36 */ /* 0x041fe20008000000 */
[----:B------:R-:W-:Y:S02]  /*2d20*/  ISETP.GE.AND P3, PT, R18, UR20, PT ;  /* 0x0000001412007c0c */ /* 0x000fe4000bf66270 */
[----:B------:R-:W-:Y:S01]  /*2d30*/  ISETP.NE.AND P0, PT, R7, R10, PT ;  /* 0x0000000a0700720c */ /* 0x000fe20003f05270 */
[C---:B--2---:R-:W-:Y:S01]  /*2d40*/  VIADD R14, R16.reuse, UR19 ;  /* 0x00000013100e7c36 */ /* 0x044fe20008000000 */
[----:B------:R-:W-:-:S03]  /*2d50*/  ISETP.GE.AND P4, PT, R16, UR20, PT ;  /* 0x0000001410007c0c */ /* 0x000fc6000bf86270 */
[C---:B---3--:R-:W-:Y:S01]  /*2d60*/  VIADD R12, R14.reuse, UR19 ;  /* 0x000000130e0c7c36 */ /* 0x048fe20008000000 */
[----:B------:R-:W-:-:S04]  /*2d70*/  ISETP.GE.AND P1, PT, R14, UR20, PT ;  /* 0x000000140e007c0c */ /* 0x000fc8000bf26270 */
[----:B------:R-:W-:Y:S01]  /*2d80*/  ISETP.GE.AND P2, PT, R12, UR20, PT ;  /* 0x000000140c007c0c */ /* 0x000fe2000bf46270 */
[----:B------:R-:W-:-:S12]  /*2d90*/  @P3 BRA `(.L_x_47) ;  /* 0x0000000000943947 */ /* 0x000fd80003800000 */
[----:B------:R-:W-:Y:S01]  /*2da0*/  IADD3 R13, PT, PT, R15, -R18, RZ ;  /* 0x800000120f0d7210 */ /* 0x000fe20007ffe0ff */
[----:B------:R-:W-:-:S04]  /*2db0*/  IMAD.MOV.U32 R8, RZ, RZ, 0x4 ;  /* 0x00000004ff087424 */ /* 0x000fc800078e00ff */
[----:B------:R-:W-:-:S04]  /*2dc0*/  VIADD R9, R13, 0xffffffff ;  /* 0xffffffff0d097836 */ /* 0x000fc80000000000 */
[----:B------:R-:W-:-:S04]  /*2dd0*/  IMAD R9, R9, UR21, R18 ;  /* 0x0000001509097c24 */ /* 0x000fc8000f8e0212 */
[----:B------:R-:W-:-:S06]  /*2de0*/  IMAD.WIDE R8, R9, R8, UR16 ;  /* 0x0000001009087e25 */ /* 0x000fcc000f8e0208 */
[----:B------:R1:W2:Y:S01]  /*2df0*/  LDG.E R8, desc[UR14][R8.64] ;  /* 0x0000000e08087981 */ /* 0x0002a2000c1e1900 */
[----:B------:R-:W3:Y:S01]  /*2e00*/  S2UR UR6, SR_CgaCtaId ;  /* 0x00000000000679c3 */ /* 0x000ee20000008800 */
[----:B------:R-:W-:Y:S01]  /*2e10*/  UMOV UR4, 0x400 ;  /* 0x0000040000047882 */ /* 0x000fe20000000000 */
[----:B------:R-:W-:Y:S01]  /*2e20*/  SHF.R.S32.HI R20, RZ, 0x1f, R18 ;  /* 0x0000001fff147819 */ /* 0x000fe20000011412 */
[----:B------:R-:W-:Y:S02]  /*2e30*/  UIADD3 UR5, UPT, UPT, UR4, 0x834, URZ ;  /* 0x0000083404057890 */ /* 0x000fe4000fffe0ff */
[----:B---3--:R-:W-:Y:S02]  /*2e40*/  ULEA UR8, UR6, UR4, 0x18 ;  /* 0x0000000406087291 */ /* 0x008fe4000f8ec0ff */
[----:B------:R-:W-:-:S07]  /*2e50*/  ULEA UR5, UR6, UR5, 0x18 ;  /* 0x0000000506057291 */ /* 0x000fce000f8ec0ff */
[----:B------:R-:W-:Y:S04]  /*2e60*/  LDS.S8 R17, [R18+UR8+0x1] ;  /* 0x0000010812117984 */ /* 0x000fe80008000200 */
[----:B------:R3:W4:Y:S01]  /*2e70*/  LDS.S8 R4, [R13+UR5] ;  /* 0x000000050d047984 */ /* 0x0007220008000200 */
[----:B------:R-:W-:Y:S02]  /*2e80*/  UIADD3 UR5, UPT, UPT, UR4, 0x1068, URZ ;  /* 0x0000106804057890 */ /* 0x000fe4000fffe0ff */
[----:B------:R-:W-:Y:S02]  /*2e90*/  UIADD3 UR4, UPT, UPT, UR4, 0x3138, URZ ;  /* 0x0000313804047890 */ /* 0x000fe4000fffe0ff */
[----:B------:R-:W-:Y:S02]  /*2ea0*/  ULEA UR5, UR6, UR5, 0x18 ;  /* 0x0000000506057291 */ /* 0x000fe4000f8ec0ff */
[----:B------:R-:W-:Y:S01]  /*2eb0*/  ULEA UR4, UR6, UR4, 0x18 ;  /* 0x0000000406047291 */ /* 0x000fe2000f8ec0ff */
[----:B---3--:R-:W-:-:S03]  /*2ec0*/  IMAD R13, R13, UR21, RZ ;  /* 0x000000150d0d7c24 */ /* 0x008fc6000f8e02ff */
[----:B-1----:R-:W-:-:S05]  /*2ed0*/  LEA R9, R18, UR5, 0x2 ;  /* 0x0000000512097c11 */ /* 0x002fca000f8e10ff */
[----:B------:R-:W0:Y:S01]  /*2ee0*/  LDS R6, [R9] ;  /* 0x0000000009067984 */ /* 0x000e220000000800 */
[----:B----4-:R-:W-:-:S03]  /*2ef0*/  IMAD R17, R4, 0x18, R17 ;  /* 0x0000001804117824 */ /* 0x010fc600078e0211 */
[----:B------:R-:W1:Y:S03]  /*2f00*/  LDS R4, [R9+0x4] ;  /* 0x0000040009047984 */ /* 0x000e660000000800 */
[----:B------:R-:W2:Y:S01]  /*2f10*/  LDC.S8 R17, c[0x3][R17] ;  /* 0x00c0000011117b82 */ /* 0x000ea20000000200 */
[----:B0-----:R-:W-:Y:S02]  /*2f20*/  VIADD R6, R6, UR7 ;  /* 0x0000000706067c36 */ /* 0x001fe40008000000 */
[----:B-1----:R-:W-:Y:S02]  /*2f30*/  VIADD R4, R4, UR7 ;  /* 0x0000000704047c36 */ /* 0x002fe40008000000 */
[----:B--2---:R-:W-:-:S05]  /*2f40*/  IMAD.IADD R8, R8, 0x1, R17 ;  /* 0x0000000108087824 */ /* 0x004fca00078e0211 */
[----:B------:R-:W-:Y:S02]  /*2f50*/  VIMNMX3.S16x2 R4, R4, R6, R8, !PT ;  /* 0x000000060404720f */ /* 0x000fe40007800308 */
[----:B------:R-:W-:Y:S02]  /*2f60*/  IADD3 R6, P3, PT, R18, R13, RZ ;  /* 0x0000000d12067210 */ /* 0x000fe40007f7e0ff */
[----:B------:R-:W-:Y:S02]  /*2f70*/  PRMT R4, R4, 0x9910, RZ ;  /* 0x0000991004047816 */ /* 0x000fe400000000ff */
[----:B------:R-:W-:Y:S02]  /*2f80*/  LEA.HI.X.SX32 R13, R13, R20, 0x1, P3 ;  /* 0x000000140d0d7211 */ /* 0x000fe400018f0eff */
[----:B------:R-:W-:Y:S02]  /*2f90*/  LEA R8, P3, R6, UR16, 0x2 ;  /* 0x0000001006087c11 */ /* 0x000fe4000f8610ff */
[----:B------:R-:W-:-:S02]  /*2fa0*/  LEA R18, R18, UR4, 0x2 ;  /* 0x0000000412127c11 */ /* 0x000fc4000f8e10ff */
[----:B------:R-:W-:Y:S01]  /*2fb0*/  LEA.HI.X R9, R6, UR17, R13, 0x2, P3 ;  /* 0x0000001106097c11 */ /* 0x000fe200098f140d */
[----:B------:R-:W-:-:S05]  /*2fc0*/  IMAD.MOV.U32 R13, RZ, RZ, R4 ;  /* 0x000000ffff0d7224 */ /* 0x000fca00078e0004 */
[----:B------:R1:W-:Y:S04]  /*2fd0*/  STG.E desc[UR14][R8.64+0x4], R13 ;  /* 0x0000040d08007986 */ /* 0x0003e8000c10190e */
[----:B------:R1:W-:Y:S02]  /*2fe0*/  STS [R18], R13 ;  /* 0x0000000d12007388 */ /* 0x0003e40000000800 */
.L_x_47:
[----:B0-----:R-:W-:Y:S05]  /*2ff0*/  BSYNC.RECONVERGENT B0 ;  /* 0x0000000000007941 */ /* 0x001fea0003800200 */
.L_x_46:
[----:B------:R-:W-:Y:S04]  /*3000*/  BSSY.RECONVERGENT B0, `(.L_x_48) ;  /* 0x0000027000007945 */ /* 0x000fe80003800200 */
[----:B------:R-:W-:Y:S05]  /*3010*/  @P4 BRA `(.L_x_49) ;  /* 0x0000000000944947 */ /* 0x000fea0003800000 */
[----:B-1----:R-:W-:Y:S01]  /*3020*/  IADD3 R13, PT, PT, R15, -R16, RZ ;  /* 0x800000100f0d7210 */ /* 0x002fe20007ffe0ff */
[----:B------:R-:W-:-:S04]  /*3030*/  IMAD.MOV.U32 R8, RZ, RZ, 0x4 ;  /* 0x00000004ff087424 */ /* 0x000fc800078e00ff */
[----:B------:R-:W-:-:S04]  /*3040*/  VIADD R9, R13, 0xffffffff ;  /* 0xffffffff0d097836 */ /* 0x000fc80000000000 */
[----:B------:R-:W-:-:S04]  /*3050*/  IMAD R9, R9, UR21, R16 ;  /* 0x0000001509097c24 */ /* 0x000fc8000f8e0210 */
[----:B------:R-:W-:-:S06]  /*3060*/  IMAD.WIDE R8, R9, R8, UR16 ;  /* 0x0000001009087e25 */ /* 0x000fcc000f8e0208 */
[----:B------:R0:W2:Y:S01]  /*3070*/  LDG.E R8, desc[UR14][R8.64] ;  /* 0x0000000e08087981 */ /* 0x0000a2000c1e1900 */
[----:B------:R-:W1:Y:S01]  /*3080*/  S2UR UR6, SR_CgaCtaId ;  /* 0x00000000000679c3 */ /* 0x000e620000008800 */
[----:B------:R-:W-:Y:S01]  /*3090*/  UMOV UR4, 0x400 ;  /* 0x0000040000047882 */ /* 0x000fe20000000000 */
[----:B------:R-:W-:Y:S01]  /*30a0*/  SHF.R.S32.HI R18, RZ, 0x1f, R16 ;  /* 0x0000001fff127819 */ /* 0x000fe20000011410 */
[----:B------:R-:W-:Y:S02]  /*30b0*/  UIADD3 UR5, UPT, UPT, UR4, 0x834, URZ ;  /* 0x0000083404057890 */ /* 0x000fe4000fffe0ff */
[----:B-1----:R-:W-:Y:S02]  /*30c0*/  ULEA UR8, UR6, UR4, 0x18 ;  /* 0x0000000406087291 */ /* 0x002fe4000f8ec0ff */
[----:B------:R-:W-:-:S07]  /*30d0*/  ULEA UR5, UR6, UR5, 0x18 ;  /* 0x0000000506057291 */ /* 0x000fce000f8ec0ff */
[----:B------:R-:W-:Y:S04]  /*30e0*/  LDS.S8 R17, [R16+UR8+0x1] ;  /* 0x0000010810117984 */ /* 0x000fe80008000200 */
[----:B------:R1:W3:Y:S01]  /*30f0*/  LDS.S8 R4, [R13+UR5] ;  /* 0x000000050d047984 */ /* 0x0002e20008000200 */
[----:B------:R-:W-:Y:S02]  /*3100*/  UIADD3 UR5, UPT, UPT, UR4, 0x1068, URZ ;  /* 0x0000106804057890 */ /* 0x000fe4000fffe0ff */
[----:B------:R-:W-:Y:S02]  /*3110*/  UIADD3 UR4, UPT, UPT, UR4, 0x3138, URZ ;  /* 0x0000313804047890 */ /* 0x000fe4000fffe0ff */
[----:B------:R-:W-:Y:S02]  /*3120*/  ULEA UR5, UR6, UR5, 0x18 ;  /* 0x0000000506057291 */ /* 0x000fe4000f8ec0ff */
[----:B------:R-:W-:Y:S01]  /*3130*/  ULEA UR4, UR6, UR4, 0x18 ;  /* 0x0000000406047291 */ /* 0x000fe2000f8ec0ff */
[----:B-1----:R-:W-:-:S03]  /*3140*/  IMAD R13, R13, UR21, RZ ;  /* 0x000000150d0d7c24 */ /* 0x002fc6000f8e02ff */
[----:B0-----:R-:W-:-:S05]  /*3150*/  LEA R9, R16, UR5, 0x2 ;  /* 0x0000000510097c11 */ /* 0x001fca000f8e10ff */
[----:B------:R-:W0:Y:S01]  /*3160*/  LDS R6, [R9] ;  /* 0x0000000009067984 */ /* 0x000e220000000800 */
[----:B---3--:R-:W-:-:S03]  /*3170*/  IMAD R17, R4, 0x18, R17 ;  /* 0x0000001804117824 */ /* 0x008fc600078e0211 */
        /* <DEDUP_REMOVED lines=15> */
.L_x_49:
[----:B------:R-:W-:Y:S05]  /*3270*/  BSYNC.RECONVERGENT B0 ;  /* 0x0000000000007941 */ /* 0x000fea0003800200 */
.L_x_48:
[----:B------:R-:W-:Y:S04]  /*3280*/  BSSY.RECONVERGENT B0, `(.L_x_50) ;  /* 0x0000027000007945 */ /* 0x000fe80003800200 */
[----:B------:R-:W-:Y:S05]  /*3290*/  @P1 BRA `(.L_x_51) ;  /* 0x0000000000941947 */ /* 0x000fea0003800000 */
[----:B01----:R-:W-:Y:S01]  /*32a0*/  IADD3 R13, PT, PT, R15, -R14, RZ ;  /* 0x8000000e0f0d7210 */ /* 0x003fe20007ffe0ff */
        /* <DEDUP_REMOVED lines=36> */
.L_x_51:
[----:B------:R-:W-:Y:S05]  /*34f0*/  BSYNC.RECONVERGENT B0 ;  /* 0x0000000000007941 */ /* 0x000fea0003800200 */
.L_x_50:
[----:B------:R-:W-:Y:S04]  /*3500*/  BSSY.RECONVERGENT B0, `(.L_x_52) ;  /* 0x0000027000007945 */ /* 0x000fe80003800200 */
[----:B------:R-:W-:Y:S05]  /*3510*/  @P2 BRA `(.L_x_53) ;  /* 0x0000000000942947 */ /* 0x000fea0003800000 */
[----:B012---:R-:W-:Y:S01]  /*3520*/  IADD3 R13, PT, PT, R15, -R12, RZ ;  /* 0x8000000c0f0d7210 */ /* 0x007fe20007ffe0ff */
        /* <DEDUP_REMOVED lines=36> */
.L_x_53:
[----:B------:R-:W-:Y:S05]  /*3770*/  BSYNC.RECONVERGENT B0 ;  /* 0x0000000000007941 */ /* 0x000fea0003800200 */
.L_x_52:
[----:B------:R-:W-:Y:S05]  /*3780*/  @P0 BRA `(.L_x_54) ;  /* 0xfffffff400540947 */ /* 0x000fea000383ffff */
.L_x_45:
[----:B------:R-:W-:-:S13]  /*3790*/  ISETP.NE.AND P0, PT, R11, RZ, PT ;  /* 0x000000ff0b00720c */ /* 0x000fda0003f05270 */
[----:B------:R-:W-:Y:S05]  /*37a0*/  @!P0 BRA `(.L_x_44) ;  /* 0x0000000000c08947 */ /* 0x000fea0003800000 */
[----:B------:R-:W4:Y:S01]  /*37b0*/  LDCU UR8, c[0x0][0x3b4] ;  /* 0x00007680ff0877ac */ /* 0x000f220008000800 */
[----:B------:R-:W-:-:S05]  /*37c0*/  UMOV UR4, URZ ;  /* 0x000000ff00047c82 */ /* 0x000fca0008000000 */
.L_x_57:
[----:B0123--:R-:W-:Y:S01]  /*37d0*/  IMAD R8, R10, UR19, R3 ;  /* 0x000000130a087c24 */ /* 0x00ffe2000f8e0203 */
[----:B------:R-:W-:Y:S01]  /*37e0*/  UIADD3 UR4, UPT, UPT, UR4, 0x1, URZ ;  /* 0x0000000104047890 */ /* 0x000fe2000fffe0ff */
[----:B------:R-:W-:Y:S03]  /*37f0*/  BSSY.RECONVERGENT B0, `(.L_x_55) ;  /* 0x0000029000007945 */ /* 0x000fe60003800200 */
[----:B------:R-:W-:Y:S02]  /*3800*/  ISETP.GE.AND P0, PT, R8, UR20, PT ;  /* 0x0000001408007c0c */ /* 0x000fe4000bf06270 */
[----:B------:R-:W-:-:S11]  /*3810*/  ISETP.NE.AND P1, PT, R11, UR4, PT ;  /* 0x000000040b007c0c */ /* 0x000fd6000bf25270 */
[----:B------:R-:W-:Y:S05]  /*3820*/  @P0 BRA `(.L_x_56) ;  /* 0x0000000000940947 */ /* 0x000fea0003800000 */
[----:B------:R-:W-:Y:S01]  /*3830*/  IADD3 R9, PT, PT, R15, -R8, RZ ;  /* 0x800000080f097210 */ /* 0x000fe20007ffe0ff */
[----:B------:R-:W-:-:S04]  /*3840*/  IMAD.MOV.U32 R6, RZ, RZ, 0x4 ;  /* 0x00000004ff067424 */ /* 0x000fc800078e00ff */
[----:B------:R-:W-:-:S04]  /*3850*/  VIADD R7, R9, 0xffffffff ;  /* 0xffffffff09077836 */ /* 0x000fc80000000000 */
[----:B------:R-:W-:-:S04]  /*3860*/  IMAD R7, R7, UR21, R8 ;  /* 0x0000001507077c24 */ /* 0x000fc8000f8e0208 */
[----:B------:R-:W-:-:S05]  /*3870*/  IMAD.WIDE R6, R7, R6, UR16 ;  /* 0x0000001007067e25 */ /* 0x000fca000f8e0206 */
        /* <DEDUP_REMOVED lines=15> */
[----:B------:R-:W4:Y:S01]  /*3970*/  LDS R6, [R7] ;  /* 0x0000000007067984 */ /* 0x000f220000000800 */
[----:B---3--:R-:W-:-:S03]  /*3980*/  IMAD R13, R4, 0x18, R13 ;  /* 0x00000018040d7824 */ /* 0x008fc600078e020d */
[----:B------:R-:W0:Y:S03]  /*3990*/  LDS R4, [R7+0x4] ;  /* 0x0000040007047984 */ /* 0x000e260000000800 */
[----:B------:R-:W2:Y:S01]  /*39a0*/  LDC.S8 R13, c[0x3][R13] ;  /* 0x00c000000d0d7b82 */ /* 0x000ea20000000200 */
[----:B----4-:R-:W-:Y:S02]  /*39b0*/  VIADD R6, R6, UR8 ;  /* 0x0000000806067c36 */ /* 0x010fe40008000000 */
[----:B0-----:R-:W-:Y:S02]  /*39c0*/  VIADD R4, R4, UR8 ;  /* 0x0000000804047c36 */ /* 0x001fe40008000000 */
        /* <DEDUP_REMOVED lines=11> */
.L_x_56:
[----:B----4-:R-:W-:Y:S05]  /*3a80*/  BSYNC.RECONVERGENT B0 ;  /* 0x0000000000007941 */ /* 0x010fea0003800200 */
.L_x_55:
[----:B------:R-:W-:Y:S01]  /*3a90*/  IADD3 R10, PT, PT, R10, 0x1, RZ ;  /* 0x000000010a0a7810 */ /* 0x000fe20007ffe0ff */
[----:B------:R-:W-:Y:S06]  /*3aa0*/  @P1 BRA `(.L_x_57) ;  /* 0xfffffffc00481947 */ /* 0x000fec000383ffff */
.L_x_44:
[----:B------:R-:W-:Y:S01]  /*3ab0*/  BAR.SYNC.DEFER_BLOCKING 0x0 ;  /* 0x0000000000007b1d */ /* 0x000fe20000010000 */
[----:B------:R-:W-:-:S06]  /*3ac0*/  UISETP.GE.AND UP0, UPT, UR20, 0x2, UPT ;  /* 0x000000021400788c */ /* 0x000fcc000bf06270 */
[----:B------:R-:W-:-:S13]  /*3ad0*/  PLOP3.LUT P0, PT, PT, PT, UP0, 0x80, 0x8 ;  /* 0x000000000008781c */ /* 0x000fda0003f0f008 */
[----:B------:R-:W-:Y:S05]  /*3ae0*/  @!P0 EXIT ;  /* 0x000000000000894d */ /* 0x000fea0003800000 */
[----:B------:R-:W4:Y:S01]  /*3af0*/  S2UR UR11, SR_CgaCtaId ;  /* 0x00000000000b79c3 */ /* 0x000f220000008800 */
[----:B------:R-:W-:Y:S01]  /*3b00*/  USHF.L.U32 UR4, UR13, 0x2, URZ ;  /* 0x000000020d047899 */ /* 0x000fe200080006ff */
[--C-:B0123--:R-:W-:Y:S01]  /*3b10*/  IADD3 R9, PT, PT, -R5, R2, -R3.reuse ;  /* 0x0000000205097210 */ /* 0x10ffe20007ffe903 */
[----:B------:R-:W-:Y:S01]  /*3b20*/  VIADD R2, R3, UR19 ;  /* 0x0000001303027c36 */ /* 0x000fe20008000000 */
[C---:B------:R-:W-:Y:S01]  /*3b30*/  R2UR UR18, R15.reuse ;  /* 0x000000000f1272ca */ /* 0x040fe200000e0000 */
[----:B------:R-:W-:Y:S01]  /*3b40*/  UMOV UR5, 0x400 ;  /* 0x0000040000057882 */ /* 0x000fe20000000000 */
[----:B------:R-:W-:Y:S01]  /*3b50*/  ULEA UR4, UR12, -UR4, 0x2 ;  /* 0x800000040c047291 */ /* 0x000fe2000f8e10ff */
[C---:B------:R-:W-:Y:S01]  /*3b60*/  IMAD R4, R0.reuse, 0x2, R3 ;  /* 0x0000000200047824 */ /* 0x040fe200078e0203 */
[----:B------:R-:W-:Y:S01]  /*3b70*/  UIADD3 UR6, UPT, UPT, UR5, 0x834, URZ ;  /* 0x0000083405067890 */ /* 0x000fe2000fffe0ff */
[C---:B------:R-:W-:Y:S01]  /*3b80*/  IMAD R11, R0.reuse, -0x2, R9 ;  /* 0xfffffffe000b7824 */ /* 0x040fe200078e0209 */
[----:B------:R-:W-:Y:S01]  /*3b90*/  UIADD3 UR10, UPT, UPT, UR5, 0x3138, URZ ;  /* 0x00003138050a7890 */ /* 0x000fe2000fffe0ff */
[----:B------:R-:W-:Y:S01]  /*3ba0*/  IMAD R5, R0, 0x3, R3 ;  /* 0x0000000300057824 */ /* 0x000fe200078e0203 */
[----:B------:R-:W-:Y:S01]  /*3bb0*/  UIADD3 UR8, UPT, UPT, UR5, 0x5208, URZ ;  /* 0x0000520805087890 */ /* 0x000fe2000fffe0ff */
[----:B------:R-:W-:-:S02]  /*3bc0*/  IMAD.IADD R13, R15, 0x1, -R2 ;  /* 0x000000010f0d7824 */ /* 0x000fc400078e0a02 */
[C---:B------:R-:W-:Y:S02]  /*3bd0*/  IMAD R10, R0.reuse, -0x3, R9 ;  /* 0xfffffffd000a7824 */ /* 0x040fe400078e0209 */
[--C-:B------:R-:W-:Y:S02]  /*3be0*/  IMAD R8, R9, UR21, R3.reuse ;  /* 0x0000001509087c24 */ /* 0x100fe4000f8e0203 */
[----:B------:R-:W-:Y:S02]  /*3bf0*/  IMAD R9, R11, UR21, R4 ;  /* 0x000000150b097c24 */ /* 0x000fe4000f8e0204 */
[C-C-:B------:R-:W-:Y:S02]  /*3c00*/  IMAD R6, R0.reuse, -0x2, -R3.reuse ;  /* 0xfffffffe00067824 */ /* 0x140fe400078e0a03 */
[----:B------:R-:W-:Y:S01]  /*3c10*/  IMAD R7, R0, -0x3, -R3 ;  /* 0xfffffffd00077824 */ /* 0x000fe200078e0a03 */
[----:B----4-:R-:W-:Y:S01]  /*3c20*/  ULEA UR7, UR11, UR5, 0x18 ;  /* 0x000000050b077291 */ /* 0x010fe2000f8ec0ff */
[----:B------:R-:W-:Y:S01]  /*3c30*/  IMAD R13, R13, UR21, R2 ;  /* 0x000000150d0d7c24 */ /* 0x000fe2000f8e0202 */
[----:B------:R-:W-:Y:S01]  /*3c40*/  UIADD3 UR5, UPT, UPT, UR5, 0x1068, URZ ;  /* 0x0000106805057890 */ /* 0x000fe2000fffe0ff */
[----:B------:R-:W-:Y:S01]  /*3c50*/  IMAD R10, R10, UR21, R5 ;  /* 0x000000150a0a7c24 */ /* 0x000fe2000f8e0205 */
[----:B------:R-:W-:Y:S01]  /*3c60*/  ULEA UR9, UR11, UR6, 0x18 ;  /* 0x000000060b097291 */ /* 0x000fe2000f8ec0ff */
[----:B------:R-:W-:Y:S01]  /*3c70*/  IMAD R11, R0, UR4, RZ ;  /* 0x00000004000b7c24 */ /* 0x000fe2000f8e02ff */
[----:B------:R-:W-:-:S02]  /*3c80*/  UIADD3 UR24, UPT, UPT, UR7, UR19, URZ ;  /* 0x0000001307187290 */ /* 0x000fc4000fffe0ff */
[----:B------:R-:W-:Y:S02]  /*3c90*/  ULEA UR23, UR19, UR7, 0x1 ;  /* 0x0000000713177291 */ /* 0x000fe4000f8e08ff */
[----:B------:R-:W-:Y:S02]  /*3ca0*/  UIMAD UR6, UR19, 0x3, UR7 ;  /* 0x00000003130678a4 */ /* 0x000fe4000f8e0207 */
[----:B------:R-:W-:Y:S02]  /*3cb0*/  ULEA UR7, UR11, UR8, 0x18 ;  /* 0x000000080b077291 */ /* 0x000fe4000f8ec0ff */
[----:B------:R-:W-:Y:S02]  /*3cc0*/  ULEA UR8, UR11, UR10, 0x18 ;  /* 0x0000000a0b087291 */ /* 0x000fe4000f8ec0ff */
[----:B------:R-:W-:Y:S02]  /*3cd0*/  ULEA UR11, UR11, UR5, 0x18 ;  /* 0x000000050b0b7291 */ /* 0x000fe4000f8ec0ff */
[----:B------:R-:W-:Y:S01]  /*3ce0*/  UIADD3 UR9, UPT, UPT, UR18, UR9, URZ ;  /* 0x0000000912097290 */ /* 0x000fe2000fffe0ff */
[----:B------:R-:W-:-:S11]  /*3cf0*/  UMOV UR10, 0x2 ;  /* 0x00000002000a7882 */ /* 0x000fd60000000000 */
.L_x_74:
[----:B01----:R-:W0:Y:S01]  /*3d00*/  I2F.U32.RP R12, UR19 ;  /* 0x00000013000c7d06 */ /* 0x003e220008209000 */
[----:B------:R-:W-:Y:S01]  /*3d10*/  UMOV UR4, URZ ;  /* 0x000000ff00047c82 */ /* 0x000fe20008000000 */
[----:B------:R-:W-:Y:S01]  /*3d20*/  UISETP.NE.U32.AND UP2, UPT, UR19, URZ, UPT ;  /* 0x000000ff1300728c */ /* 0x000fe2000bf45070 */
[----:B------:R-:W-:Y:S01]  /*3d30*/  UMOV UR13, UR7 ;  /* 0x00000007000d7c82 */ /* 0x000fe20008000000 */
[----:B------:R-:W-:-:S04]  /*3d40*/  UMOV UR7, UR11 ;  /* 0x0000000b00077c82 */ /* 0x000fc80008000000 */
[----:B0-----:R-:W0:Y:S02]  /*3d50*/  MUFU.RCP R12, R12 ;  /* 0x0000000c000c7308 */ /* 0x001e240000001000 */
[----:B0-----:R-:W-:-:S06]  /*3d60*/  VIADD R14, R12, 0xffffffe ;  /* 0x0ffffffe0c0e7836 */ /* 0x001fcc0000000000 */
[----:B------:R-:W0:Y:S02]  /*3d70*/  F2I.FTZ.U32.TRUNC.NTZ R14, R14 ;  /* 0x0000000e000e7305 */ /* 0x000e24000021f000 */
[----:B0-----:R-:W-:-:S13]  /*3d80*/  R2UR UR5, R14 ;  /* 0x000000000e0572ca */ /* 0x001fda00000e0000 */
[----:B------:R-:W-:-:S04]  /*3d90*/  UIADD3 UR12, UPT, UPT, URZ, -UR5, URZ ;  /* 0x80000005ff0c7290 */ /* 0x000fc8000fffe0ff */
[----:B------:R-:W-:-:S04]  /*3da0*/  UIMAD UR12, UR12, UR19, URZ ;  /* 0x000000130c0c72a4 */ /* 0x000fc8000f8e02ff */
[----:B------:R-:W-:Y:S02]  /*3db0*/  UIMAD.WIDE.U32 UR4, UR5, UR12, UR4 ;  /* 0x0000000c050472a5 */ /* 0x000fe4000f8e0004 */
[----:B------:R-:W-:-:S04]  /*3dc0*/  UIADD3 UR12, UPT, UPT, UR20, 0x1, -UR10 ;  /* 0x00000001140c7890 */ /* 0x000fc8000fffe80a */
[----:B------:R-:W-:-:S04]  /*3dd0*/  UIMAD.WIDE.U32 UR4, UR5, UR12, URZ ;  /* 0x0000000c050472a5 */ /* 0x000fc8000f8e00ff */
        /* <DEDUP_REMOVED lines=9> */
[----:B------:R-:W-:Y:S02]  /*3e70*/  UIMAD UR12, UR19, UR4, UR12 ;  /* 0x00000004130c72a4 */ /* 0x000fe4000f8e020c */
[----:B------:R-:W-:Y:S02]  /*3e80*/  UIADD3 UR4, UPT, UPT, UR5, 0x1, URZ ;  /* 0x0000000105047890 */ /* 0x000fe4000fffe0ff */
[----:B------:R-:W-:-:S11]  /*3e90*/  UISETP.NE.AND UP0, UPT, UR12, URZ, UPT ;  /* 0x000000ff0c00728c */ /* 0x000fd6000bf05270 */
[----:B------:R-:W-:-:S04]  /*3ea0*/  @!UP0 UIADD3 UR4, UPT, UPT, UR5, URZ, URZ ;  /* 0x000000ff05048290 */ /* 0x000fc8000fffe0ff */
[----:B------:R-:W-:-:S09]  /*3eb0*/  UISETP.GE.AND UP0, UPT, UR4, 0x1, UPT ;  /* 0x000000010400788c */ /* 0x000fd2000bf06270 */
[----:B--2---:R-:W-:Y:S05]  /*3ec0*/  BRA.U !UP0, `(.L_x_58) ;  /* 0x0000000d08b47547 */ /* 0x004fea000b800000 */
[----:B------:R-:W-:Y:S01]  /*3ed0*/  UISETP.GE.U32.AND UP0, UPT, UR4, 0x4, UPT ;  /* 0x000000040400788c */ /* 0x000fe2000bf06070 */
[----:B------:R-:W-:Y:S01]  /*3ee0*/  IMAD.MOV.U32 R26, RZ, RZ, RZ ;  /* 0x000000ffff1a7224 */ /* 0x000fe200078e00ff */
[----:B------:R-:W-:-:S07]  /*3ef0*/  ULOP3.LUT UR26, UR4, 0x3, URZ, 0xc0, !UPT ;  /* 0x00000003041a7892 */ /* 0x000fce000f8ec0ff */
[----:B------:R-:W-:Y:S05]  /*3f00*/  BRA.U !UP0, `(.L_x_59) ;  /* 0x0000000508f47547 */ /* 0x000fea000b800000 */
[----:B------:R-:W-:Y:S01]  /*3f10*/  ULEA UR5, UR19, 0x4, 0x2 ;  /* 0x0000000413057891 */ /* 0x000fe2000f8e10ff */
[----:B------:R-:W-:Y:S01]  /*3f20*/  IMAD.SHL.U32 R25, R3, 0x4, RZ ;  /* 0x0000000403197824 */ /* 0x000fe200078e00ff */
[----:B------:R-:W-:Y:S01]  /*3f30*/  ULOP3.LUT UR4, UR4, 0x7ffffffc, URZ, 0xc0, !UPT ;  /* 0x7ffffffc04047892 */ /* 0x000fe2000f8ec0ff */
[----:B------:R-:W-:Y:S01]  /*3f40*/  IADD3 R24, PT, PT, R13, UR10, RZ ;  /* 0x0000000a0d187c10 */ /* 0x000fe2000fffe0ff */
[----:B------:R-:W-:Y:S01]  /*3f50*/  UMOV UR12, 0xc ;  /* 0x0000000c000c7882 */ /* 0x000fe20000000000 */
[----:B------:R-:W-:Y:S01]  /*3f60*/  UIADD3 UR28, UPT, UPT, UR5, UR8, URZ ;  /* 0x00000008051c7290 */ /* 0x000fe2000fffe0ff */
[----:B------:R-:W-:Y:S01]  /*3f70*/  VIADD R22, R9, UR10 ;  /* 0x0000000a09167c36 */ /* 0x000fe20008000000 */
[----:B------:R-:W-:Y:S01]  /*3f80*/  UIADD3 UR18, UPT, UPT, UR7, UR5, URZ ;  /* 0x0000000507127290 */ /* 0x000fe2000fffe0ff */
[----:B------:R-:W-:Y:S01]  /*3f90*/  VIADD R20, R10, UR10 ;  /* 0x0000000a0a147c36 */ /* 0x000fe20008000000 */
[----:B------:R-:W-:Y:S01]  /*3fa0*/  ULEA UR11, UR19, 0x4, 0x3 ;  /* 0x00000004130b7891 */ /* 0x000fe2000f8e18ff */
[----:B------:R-:W-:Y:S01]  /*3fb0*/  VIADD R18, R8, UR10 ;  /* 0x0000000a08127c36 */ /* 0x000fe20008000000 */
[----:B------:R-:W-:Y:S01]  /*3fc0*/  UIMAD UR5, UR19, UR12, 0x4 ;  /* 0x00000004130574a4 */ /* 0x000fe2000f8e020c */
[----:B------:R-:W-:Y:S01]  /*3fd0*/  VIADD R17, R3, UR10 ;  /* 0x0000000a03117c36 */ /* 0x000fe20008000000 */
[----:B------:R-:W-:Y:S01]  /*3fe0*/  IADD3 R23, PT, PT, R5, UR10, RZ ;  /* 0x0000000a05177c10 */ /* 0x000fe2000fffe0ff */
[----:B------:R-:W-:Y:S01]  /*3ff0*/  VIADD R19, R2, UR10 ;  /* 0x0000000a02137c36 */ /* 0x000fe20008000000 */
[----:B------:R-:W-:Y:S01]  /*4000*/  UIADD3 UR30, UPT, UPT, UR11, UR8, URZ ;  /* 0x000000080b1e7290 */ /* 0x000fe2000fffe0ff */
[----:B------:R-:W-:Y:S01]  /*4010*/  VIADD R21, R4, UR10 ;  /* 0x0000000a04157c36 */ /* 0x000fe20008000000 */
[----:B------:R-:W-:-:S02]  /*4020*/  UIADD3 UR25, UPT, UPT, -UR4, URZ, URZ ;  /* 0x000000ff04197290 */ /* 0x000fc4000fffe1ff */
[----:B------:R-:W-:Y:S01]  /*4030*/  IMAD.U32 R26, RZ, RZ, UR4 ;  /* 0x00000004ff1a7e24 */ /* 0x000fe2000f8e00ff */
[----:B------:R-:W-:Y:S02]  /*4040*/  UIADD3 UR32, UPT, UPT, UR5, UR8, URZ ;  /* 0x0000000805207290 */ /* 0x000fe4000fffe0ff */
[----:B------:R-:W-:Y:S02]  /*4050*/  ULEA UR27, UR19, UR13, 0x2 ;  /* 0x0000000d131b7291 */ /* 0x000fe4000f8e10ff */
[----:B------:R-:W-:Y:S02]  /*4060*/  ULEA UR29, UR19, UR13, 0x3 ;  /* 0x0000000d131d7291 */ /* 0x000fe4000f8e18ff */
[----:B------:R-:W-:Y:S01]  /*4070*/  UIMAD UR31, UR19, 0xc, UR13 ;  /* 0x0000000c131f78a4 */ /* 0x000fe2000f8e020d */
[----:B------:R-:W0:Y:S01]  /*4080*/  LDCU UR33, c[0x0][0x3b4] ;  /* 0x00007680ff2177ac */ /* 0x000e220008000800 */
[----:B------:R-:W-:Y:S02]  /*4090*/  UIADD3 UR11, UPT, UPT, UR7, UR11, URZ ;  /* 0x0000000b070b7290 */ /* 0x000fe4000fffe0ff */
[----:B------:R-:W-:Y:S01]  /*40a0*/  UIADD3 UR5, UPT, UPT, UR7, UR5, URZ ;  /* 0x0000000507057290 */ /* 0x000fe2000fffe0ff */
[----:B------:R-:W-:-:S11]  /*40b0*/  UMOV UR4, UR9 ;  /* 0x0000000900047c82 */ /* 0x000fd60008000000 */
.L_x_68:
[----:B------:R-:W-:Y:S01]  /*40c0*/  ISETP.GT.AND P0, PT, R17, UR20, PT ;  /* 0x0000001411007c0c */ /* 0x000fe2000bf04270 */
[----:B------:R-:W-:Y:S01]  /*40d0*/  BSSY.RECONVERGENT B0, `(.L_x_60) ;  /* 0x0000019000007945 */ /* 0x000fe20003800200 */
[----:B------:R-:W-:Y:S02]  /*40e0*/  ISETP.GT.AND P1, PT, R19, UR20, PT ;  /* 0x0000001413007c0c */ /* 0x000fe4000bf24270 */
[----:B------:R-:W-:Y:S02]  /*40f0*/  ISETP.GT.AND P2, PT, R21, UR20, PT ;  /* 0x0000001415007c0c */ /* 0x000fe4000bf44270 */
[----:B------:R-:W-:-:S07]  /*4100*/  ISETP.GT.AND P3, PT, R23, UR20, PT ;  /* 0x0000001417007c0c */ /* 0x000fce000bf64270 */
[----:B------:R-:W-:Y:S06]  /*4110*/  @P0 BRA `(.L_x_61) ;  /* 0x0000000000500947 */ /* 0x000fec0003800000 */
[----:B------:R-:W1:Y:S01]  /*4120*/  S2UR UR22, SR_CgaCtaId ;  /* 0x00000000001679c3 */ /* 0x000e620000008800 */
[----:B------:R-:W-:Y:S01]  /*4130*/  UMOV UR12, 0x400 ;  /* 0x00000400000c7882 */ /* 0x000fe20000000000 */
[----:B------:R-:W-:Y:S01]  /*4140*/  IADD3 R27, PT, PT, -R3, UR4, RZ ;  /* 0x00000004031b7c10 */ /* 0x000fe2000fffe1ff */
[----:B------:R-:W0:Y:S04]  /*4150*/  LDS R14, [R25+UR8+0x4] ;  /* 0x00000408190e7984 */ /* 0x000e280008000800 */
[----:B------:R-:W2:Y:S04]  /*4160*/  LDS R16, [R25+UR8] ;  /* 0x0000000819107984 */ /* 0x000ea80008000800 */
[----:B------:R-:W-:Y:S01]  /*4170*/  LDS.S8 R27, [R27] ;  /* 0x000000001b1b7984 */ /* 0x000fe20000000200 */
[----:B-1----:R-:W-:-:S09]  /*4180*/  ULEA UR12, UR22, UR12, 0x18 ;  /* 0x0000000c160c7291 */ /* 0x002fd2000f8ec0ff */
[----:B------:R-:W1:Y:S01]  /*4190*/  LDS.S8 R12, [R17+UR12] ;  /* 0x0000000c110c7984 */ /* 0x000e620008000200 */
[----:B0-----:R-:W-:Y:S02]  /*41a0*/  VIADD R14, R14, UR33 ;  /* 0x000000210e0e7c36 */ /* 0x001fe40008000000 */
[----:B--2---:R-:W-:Y:S02]  /*41b0*/  VIADD R16, R16, UR33 ;  /* 0x0000002110107c36 */ /* 0x004fe40008000000 */
[----:B-1----:R-:W-:Y:S02]  /*41c0*/  IMAD R27, R27, 0x18, R12 ;  /* 0x000000181b1b7824 */ /* 0x002fe400078e020c */
[----:B------:R-:W0:Y:S02]  /*41d0*/  LDS R12, [R25+UR7+0x4] ;  /* 0x00000407190c7984 */ /* 0x000e240008000800 */
[----:B------:R-:W0:Y:S02]  /*41e0*/  LDC.S8 R29, c[0x3][R27] ;  /* 0x00c000001b1d7b82 */ /* 0x000e240000000200 */
[----:B0-----:R-:W-:-:S02]  /*41f0*/  IMAD.IADD R12, R12, 0x1, R29 ;  /* 0x000000010c0c7824 */ /* 0x001fc400078e021d */
[----:B------:R-:W-:-:S03]  /*4200*/  IMAD.MOV.U32 R29, RZ, RZ, 0x4 ;  /* 0x00000004ff1d7424 */ /* 0x000fc600078e00ff */
[----:B------:R-:W-:Y:S01]  /*4210*/  VIMNMX3.S16x2 R12, R14, R16, R12, !PT ;  /* 0x000000100e0c720f */ /* 0x000fe2000780030c */
[----:B------:R-:W-:-:S03]  /*4220*/  IMAD.WIDE R28, R18, R29, UR16 ;  /* 0x00000010121c7e25 */ /* 0x000fc6000f8e021d */
[----:B------:R-:W-:-:S05]  /*4230*/  PRMT R12, R12, 0x9910, RZ ;  /* 0x000099100c0c7816 */ /* 0x000fca00000000ff */
[----:B------:R1:W-:Y:S04]  /*4240*/  STG.E desc[UR14][R28.64], R12 ;  /* 0x0000000c1c007986 */ /* 0x0003e8000c10190e */
[----:B------:R1:W-:Y:S02]  /*4250*/  STS [R25+UR13], R12 ;  /* 0x0000000c19007988 */ /* 0x0003e4000800080d */
.L_x_61:
[----:B0-----:R-:W-:Y:S05]  /*4260*/  BSYNC.RECONVERGENT B0 ;  /* 0x0000000000007941 */ /* 0x001fea0003800200 */
.L_x_60:
[----:B------:R-:W-:Y:S04]  /*4270*/  BSSY.RECONVERGENT B0, `(.L_x_62) ;  /* 0x0000013000007945 */ /* 0x000fe80003800200 */
[----:B------:R-:W-:Y:S05]  /*4280*/  @P1 BRA `(.L_x_63) ;  /* 0x0000000000441947 */ /* 0x000fea0003800000 */
[----:B------:R-:W-:Y:S01]  /*4290*/  IADD3 R27, PT, PT, -R2, UR4, RZ ;  /* 0x00000004021b7c10 */ /* 0x000fe2000fffe1ff */
[----:B-1----:R-:W-:Y:S04]  /*42a0*/  LDS.S8 R12, [R17+UR24] ;  /* 0x00000018110c7984 */ /* 0x002fe80008000200 */
[----:B------:R-:W0:Y:S04]  /*42b0*/  LDS R16, [R25+UR28+-0x4] ;  /* 0xfffffc1c19107984 */ /* 0x000e280008000800 */
[----:B------:R-:W1:Y:S04]  /*42c0*/  LDS.S8 R27, [R27] ;  /* 0x000000001b1b7984 */ /* 0x000e680000000200 */
[----:B------:R-:W2:Y:S01]  /*42d0*/  LDS R14, [R25+UR28] ;  /* 0x0000001c190e7984 */ /* 0x000ea20008000800 */
[----:B0-----:R-:W-:-:S02]  /*42e0*/  VIADD R16, R16, UR33 ;  /* 0x0000002110107c36 */ /* 0x001fc40008000000 */
[----:B-1----:R-:W-:Y:S02]  /*42f0*/  IMAD R27, R27, 0x18, R12 ;  /* 0x000000181b1b7824 */ /* 0x002fe400078e020c */
[----:B------:R-:W0:Y:S02]  /*4300*/  LDS R12, [R25+UR18] ;  /* 0x00000012190c7984 */ /* 0x000e240008000800 */
[----:B------:R-:W0:Y:S01]  /*4310*/  LDC.S8 R29, c[0x3][R27] ;  /* 0x00c000001b1d7b82 */ /* 0x000e220000000200 */
[----:B--2---:R-:W-:Y:S01]  /*4320*/  IADD3 R14, PT, PT, R14, UR33, RZ ;  /* 0x000000210e0e7c10 */ /* 0x004fe2000fffe0ff */
[----:B0-----:R-:W-:Y:S02]  /*4330*/  IMAD.IADD R12, R12, 0x1, R29 ;  /* 0x000000010c0c7824 */ /* 0x001fe400078e021d */
[----:B------:R-:W-:-:S03]  /*4340*/  IMAD.MOV.U32 R29, RZ, RZ, 0x4 ;  /* 0x00000004ff1d7424 */ /* 0x000fc600078e00ff */
[----:B------:R-:W-:Y:S01]  /*4350*/  VIMNMX3.S16x2 R12, R14, R16, R12, !PT ;  /* 0x000000100e0c720f */ /* 0x000fe2000780030c */
[----:B------:R-:W-:-:S03]  /*4360*/  IMAD.WIDE R28, R24, R29, UR16 ;  /* 0x00000010181c7e25 */ /* 0x000fc6000f8e021d */
[----:B------:R-:W-:-:S05]  /*4370*/  PRMT R12, R12, 0x9910, RZ ;  /* 0x000099100c0c7816 */ /* 0x000fca00000000ff */
[----:B------:R0:W-:Y:S04]  /*4380*/  STG.E desc[UR14][R28.64], R12 ;  /* 0x0000000c1c007986 */ /* 0x0001e8000c10190e */
[----:B------:R0:W-:Y:S02]  /*4390*/  STS [R25+UR27], R12 ;  /* 0x0000000c19007988 */ /* 0x0001e4000800081b */
.L_x_63:
[----:B------:R-:W-:Y:S05]  /*43a0*/  BSYNC.RECONVERGENT B0 ;  /* 0x0000000000007941 */ /* 0x000fea0003800200 */
.L_x_62:
[----:B------:R-:W-:Y:S04]  /*43b0*/  BSSY.RECONVERGENT B0, `(.L_x_64) ;  /* 0x0000012000007945 */ /* 0x000fe80003800200 */
[----:B------:R-:W-:Y:S05]  /*43c0*/  @P2 BRA `(.L_x_65) ;  /* 0x0000000000402947 */ /* 0x000fea0003800000 */
[----:B01----:R-:W-:Y:S01]  /*43d0*/  LDS.S8 R12, [R6+UR4] ;  /* 0x00000004060c7984 */ /* 0x003fe20008000200 */
[----:B------:R-:W-:-:S03]  /*43e0*/  IMAD.MOV.U32 R29, RZ, RZ, 0x4 ;  /* 0x00000004ff1d7424 */ /* 0x000fc600078e00ff */
[----:B------:R-:W0:Y:S01]  /*43f0*/  LDS.S8 R27, [R17+UR23] ;  /* 0x00000017111b7984 */ /* 0x000e220008000200 */
[----:B------:R-:W-:-:S03]  /*4400*/  IMAD.WIDE R28, R22, R29, UR16 ;  /* 0x00000010161c7e25 */ /* 0x000fc6000f8e021d */
[----:B------:R-:W1:Y:S04]  /*4410*/  LDS R14, [R25+UR30] ;  /* 0x0000001e190e7984 */ /* 0x000e680008000800 */
[----:B------:R-:W2:Y:S01]  /*4420*/  LDS R16, [R25+UR30+-0x4] ;  /* 0xfffffc1e19107984 */ /* 0x000ea20008000800 */
[----:B0-----:R-:W-:-:S03]  /*4430*/  IMAD R27, R12, 0x18, R27 ;  /* 0x000000180c1b7824 */ /* 0x001fc600078e021b */
[----:B------:R-:W0:Y:S01]  /*4440*/  LDS R12, [R25+UR11] ;  /* 0x0000000b190c7984 */ /* 0x000e220008000800 */
[----:B-1----:R-:W-:Y:S02]  /*4450*/  VIADD R14, R14, UR33 ;  /* 0x000000210e0e7c36 */ /* 0x002fe40008000000 */
[----:B------:R-:W0:Y:S01]  /*4460*/  LDC.S8 R27, c[0x3][R27] ;  /* 0x00c000001b1b7b82 */ /* 0x000e220000000200 */
[----:B--2---:R-:W-:Y:S02]  /*4470*/  VIADD R16, R16, UR33 ;  /* 0x0000002110107c36 */ /* 0x004fe40008000000 */
[----:B0-----:R-:W-:-:S05]  /*4480*/  IMAD.IADD R12, R12, 0x1, R27 ;  /* 0x000000010c0c7824 */ /* 0x001fca00078e021b */
[----:B------:R-:W-:-:S04]  /*4490*/  VIMNMX3.S16x2 R12, R14, R16, R12, !PT ;  /* 0x000000100e0c720f */ /* 0x000fc8000780030c */
[----:B------:R-:W-:-:S05]  /*44a0*/  PRMT R12, R12, 0x9910, RZ ;  /* 0x000099100c0c7816 */ /* 0x000fca00000000ff */
[----:B------:R2:W-:Y:S04]  /*44b0*/  STG.E desc[UR14][R28.64], R12 ;  /* 0x0000000c1c007986 */ /* 0x0005e8000c10190e */
[----:B------:R2:W-:Y:S02]  /*44c0*/  STS [R25+UR29], R12 ;  /* 0x0000000c19007988 */ /* 0x0005e4000800081d */
.L_x_65:
[----:B------:R-:W-:Y:S05]  /*44d0*/  BSYNC.RECONVERGENT B0 ;  /* 0x0000000000007941 */ /* 0x000fea0003800200 */
.L_x_64:
[----:B------:R-:W-:Y:S04]  /*44e0*/  BSSY.RECONVERGENT B0, `(.L_x_66) ;  /* 0x0000012000007945 */ /* 0x000fe80003800200 */
[----:B------:R-:W-:Y:S05]  /*44f0*/  @P3 BRA `(.L_x_67) ;  /* 0x0000000000403947 */ /* 0x000fea0003800000 */
[----:B012---:R-:W-:Y:S01]  /*4500*/  LDS.S8 R12, [R7+UR4] ;  /* 0x00000004070c7984 */ /* 0x007fe20008000200 */
        /* <DEDUP_REMOVED lines=9> */
[----:B--2---:R-:W-:Y:S01]  /*45a0*/  VIADD R16, R16, UR33 ;  /* 0x0000002110107c36 */ /* 0x004fe20008000000 */
[----:B0-----:R-:W-:-:S04]  /*45b0*/  IADD3 R12, PT, PT, R12, R27, RZ ;  /* 0x0000001b0c0c7210 */ /* 0x001fc80007ffe0ff */
[----:B------:R-:W-:-:S04]  /*45c0*/  VIMNMX3.S16x2 R12, R14, R16, R12, !PT ;  /* 0x000000100e0c720f */ /* 0x000fc8000780030c */
[----:B------:R-:W-:-:S05]  /*45d0*/  PRMT R12, R12, 0x9910, RZ ;  /* 0x000099100c0c7816 */ /* 0x000fca00000000ff */
[----:B------:R3:W-:Y:S04]  /*45e0*/  STG.E desc[UR14][R28.64], R12 ;  /* 0x0000000c1c007986 */ /* 0x0007e8000c10190e */
[----:B------:R3:W-:Y:S02]  /*45f0*/  STS [R25+UR31], R12 ;  /* 0x0000000c19007988 */ /* 0x0007e4000800081f */
.L_x_67:
[----:B------:R-:W-:Y:S05]  /*4600*/  BSYNC.RECONVERGENT B0 ;  /* 0x0000000000007941 */ /* 0x000fea0003800200 */
.L_x_66:
[----:B------:R-:W-:Y:S01]  /*4610*/  UIADD3 UR25, UPT, UPT, UR25, 0x4, URZ ;  /* 0x0000000419197890 */ /* 0x000fe2000fffe0ff */
[C---:B------:R-:W-:Y:S01]  /*4620*/  IMAD.IADD R24, R11.reuse, 0x1, R24 ;  /* 0x000000010b187824 */ /* 0x040fe200078e0218 */
[C---:B------:R-:W-:Y:S01]  /*4630*/  IADD3 R20, PT, PT, R11.reuse, R20, RZ ;  /* 0x000000140b147210 */ /* 0x040fe20007ffe0ff */
[C---:B0123--:R-:W-:Y:S01]  /*4640*/  IMAD R25, R0.reuse, 0x10, R25 ;  /* 0x0000001000197824 */ /* 0x04ffe200078e0219 */
[----:B------:R-:W-:Y:S01]  /*4650*/  UISETP.NE.AND UP0, UPT, UR25, URZ, UPT ;  /* 0x000000ff1900728c */ /* 0x000fe2000bf05270 */
[C---:B------:R-:W-:Y:S01]  /*4660*/  IMAD.IADD R22, R11.reuse, 0x1, R22 ;  /* 0x000000010b167824 */ /* 0x040fe200078e0216 */
[----:B------:R-:W-:Y:S01]  /*4670*/  UIMAD UR4, UR19, -0x4, UR4 ;  /* 0xfffffffc130478a4 */ /* 0x000fe2000f8e0204 */
[----:B------:R-:W-:Y:S02]  /*4680*/  IMAD.IADD R18, R11, 0x1, R18 ;  /* 0x000000010b127824 */ /* 0x000fe400078e0212 */
[C---:B------:R-:W-:Y:S02]  /*4690*/  IMAD R17, R0.reuse, 0x4, R17 ;  /* 0x0000000400117824 */ /* 0x040fe400078e0211 */
[----:B------:R-:W-:-:S02]  /*46a0*/  IMAD R19, R0, 0x4, R19 ;  /* 0x0000000400137824 */ /* 0x000fc400078e0213 */
[C---:B------:R-:W-:Y:S02]  /*46b0*/  IMAD R21, R0.reuse, 0x4, R21 ;  /* 0x0000000400157824 */ /* 0x040fe400078e0215 */
[----:B------:R-:W-:Y:S01]  /*46c0*/  IMAD R23, R0, 0x4, R23 ;  /* 0x0000000400177824 */ /* 0x000fe200078e0217 */
[----:B------:R-:W-:Y:S06]  /*46d0*/  BRA.U UP0, `(.L_x_68) ;  /* 0xfffffff900787547 */ /* 0x000fec000b83ffff */
.L_x_59:
[----:B------:R-:W-:-:S09]  /*46e0*/  UISETP.NE.AND UP0, UPT, UR26, URZ, UPT ;  /* 0x000000ff1a00728c */ /* 0x000fd2000bf05270 */
[----:B------:R-:W-:Y:S05]  /*46f0*/  BRA.U !UP0, `(.L_x_58) ;  /* 0x0000000508a87547 */ /* 0x000fea000b800000 */
[----:B------:R-:W-:Y:S01]  /*4700*/  IMAD R26, R26, UR19, R3 ;  /* 0x000000131a1a7c24 */ /* 0x000fe2000f8e0203 */
[----:B------:R-:W-:Y:S04]  /*4710*/  BSSY.RECONVERGENT B0, `(.L_x_69) ;  /* 0x0000020000007945 */ /* 0x000fe80003800200 */
[----:B------:R-:W-:-:S04]  /*4720*/  IADD3 R18, PT, PT, R26, UR10, RZ ;  /* 0x0000000a1a127c10 */ /* 0x000fc8000fffe0ff */
[----:B------:R-:W-:-:S13]  /*4730*/  ISETP.GT.AND P0, PT, R18, UR20, PT ;  /* 0x0000001412007c0c */ /* 0x000fda000bf04270 */
[----:B------:R-:W-:Y:S05]  /*4740*/  @P0 BRA `(.L_x_70) ;  /* 0x0000000000700947 */ /* 0x000fea0003800000 */
[----:B------:R-:W0:Y:S01]  /*4750*/  S2UR UR11, SR_CgaCtaId ;  /* 0x00000000000b79c3 */ /* 0x000e220000008800 */
[----:B------:R-:W-:Y:S01]  /*4760*/  UMOV UR4, 0x400 ;  /* 0x0000040000047882 */ /* 0x000fe20000000000 */
[----:B------:R-:W-:Y:S01]  /*4770*/  IMAD.IADD R17, R15, 0x1, -R26 ;  /* 0x000000010f117824 */ /* 0x000fe200078e0a1a */
[----:B------:R-:W-:Y:S01]  /*4780*/  UIADD3 UR5, UPT, UPT, UR4, 0x834, URZ ;  /* 0x0000083404057890 */ /* 0x000fe2000fffe0ff */
[----:B------:R-:W-:-:S05]  /*4790*/  LEA R20, R26, UR7, 0x2 ;  /* 0x000000071a147c11 */ /* 0x000fca000f8e10ff */
[----:B------:R-:W-:Y:S01]  /*47a0*/  LDS R16, [R20+0x4] ;  /* 0x0000040014107984 */ /* 0x000fe20000000800 */
[----:B0-----:R-:W-:Y:S02]  /*47b0*/  ULEA UR4, UR11, UR4, 0x18 ;  /* 0x000000040b047291 */ /* 0x001fe4000f8ec0ff */
[----:B------:R-:W-:-:S07]  /*47c0*/  ULEA UR5, UR11, UR5, 0x18 ;  /* 0x000000050b057291 */ /* 0x000fce000f8ec0ff */
[----:B------:R-:W-:Y:S02]  /*47d0*/  LDS.S8 R19, [R18+UR4] ;  /* 0x0000000412137984 */ /* 0x000fe40008000200 */
[----:B------:R-:W0:Y:S02]  /*47e0*/  LDCU UR4, c[0x0][0x3b4] ;  /* 0x00007680ff0477ac */ /* 0x000e240008000800 */
[----:B------:R1:W2:Y:S02]  /*47f0*/  LDS.S8 R12, [R17+UR5] ;  /* 0x00000005110c7984 */ /* 0x0002a40008000200 */
[----:B-1----:R-:W-:Y:S02]  /*4800*/  IMAD R17, R17, UR21, R18 ;  /* 0x0000001511117c24 */ /* 0x002fe4000f8e0212 */
[----:B--2---:R-:W-:Y:S01]  /*4810*/  IMAD R21, R12, 0x18, R19 ;  /* 0x000000180c157824 */ /* 0x004fe200078e0213 */
[----:B------:R-:W-:-:S05]  /*4820*/  LEA R19, R26, UR8, 0x2 ;  /* 0x000000081a137c11 */ /* 0x000fca000f8e10ff */
[----:B------:R-:W1:Y:S01]  /*4830*/  LDC.S8 R21, c[0x3][R21] ;  /* 0x00c0000015157b82 */ /* 0x000e620000000200 */
[----:B------:R-:W0:Y:S04]  /*4840*/  LDS R12, [R19+0x4] ;  /* 0x00000400130c7984 */ /* 0x000e280000000800 */
[----:B------:R-:W2:Y:S01]  /*4850*/  LDS R14, [R19] ;  /* 0x00000000130e7984 */ /* 0x000ea20000000800 */
[----:B0-----:R-:W-:Y:S02]  /*4860*/  VIADD R12, R12, UR4 ;  /* 0x000000040c0c7c36 */ /* 0x001fe40008000000 */
[----:B--2---:R-:W-:Y:S02]  /*4870*/  VIADD R14, R14, UR4 ;  /* 0x000000040e0e7c36 */ /* 0x004fe40008000000 */
[----:B-1----:R-:W-:-:S05]  /*4880*/  IMAD.IADD R16, R16, 0x1, R21 ;  /* 0x0000000110107824 */ /* 0x002fca00078e0215 */
[----:B------:R-:W-:Y:S01]  /*4890*/  VIMNMX3.S16x2 R12, R12, R14, R16, !PT ;  /* 0x0000000e0c0c720f */ /* 0x000fe20007800310 */
[----:B------:R-:W-:-:S03]  /*48a0*/  IMAD.MOV.U32 R16, RZ, RZ, 0x4 ;  /* 0x00000004ff107424 */ /* 0x000fc600078e00ff */
[----:B------:R-:W-:Y:S01]  /*48b0*/  PRMT R12, R12, 0x9910, RZ ;  /* 0x000099100c0c7816 */ /* 0x000fe200000000ff */
[----:B------:R-:W-:-:S03]  /*48c0*/  IMAD.WIDE R16, R17, R16, UR16 ;  /* 0x0000001011107e25 */ /* 0x000fc6000f8e0210 */
[----:B------:R-:W-:Y:S02]  /*48d0*/  MOV R19, R12 ;  /* 0x0000000c00137202 */ /* 0x000fe40000000f00 */
[----:B------:R-:W-:-:S03]  /*48e0*/  LEA R12, R26, UR13, 0x2 ;  /* 0x0000000d1a0c7c11 */ /* 0x000fc6000f8e10ff */
[----:B------:R0:W-:Y:S04]  /*48f0*/  STG.E desc[UR14][R16.64], R19 ;  /* 0x0000001310007986 */ /* 0x0001e8000c10190e */
[----:B------:R0:W-:Y:S02]  /*4900*/  STS [R12], R19 ;  /* 0x000000130c007388 */ /* 0x0001e40000000800 */
.L_x_70:
[----:B------:R-:W-:Y:S05]  /*4910*/  BSYNC.RECONVERGENT B0 ;  /* 0x0000000000007941 */ /* 0x000fea0003800200 */
.L_x_69:
[----:B------:R-:W-:-:S09]  /*4920*/  UISETP.NE.AND UP0, UPT, UR26, 0x1, UPT ;  /* 0x000000011a00788c */ /* 0x000fd2000bf05270 */
[----:B------:R-:W-:Y:S05]  /*4930*/  BRA.U !UP0, `(.L_x_58) ;  /* 0x0000000508187547 */ /* 0x000fea000b800000 */
[----:B------:R-:W-:Y:S01]  /*4940*/  VIADD R18, R18, UR19 ;  /* 0x0000001312127c36 */ /* 0x000fe20008000000 */
[----:B------:R-:W-:Y:S01]  /*4950*/  BSSY.RECONVERGENT B0, `(.L_x_71) ;  /* 0x0000020000007945 */ /* 0x000fe20003800200 */
[----:B------:R-:W-:-:S03]  /*4960*/  VIADD R26, R26, UR19 ;  /* 0x000000131a1a7c36 */ /* 0x000fc60008000000 */
[----:B------:R-:W-:-:S13]  /*4970*/  ISETP.GT.AND P0, PT, R18, UR20, PT ;  /* 0x0000001412007c0c */ /* 0x000fda000bf04270 */
[----:B------:R-:W-:Y:S05]  /*4980*/  @P0 BRA `(.L_x_72) ;  /* 0x0000000000700947 */ /* 0x000fea0003800000 */
[----:B------:R-:W1:Y:S01]  /*4990*/  S2UR UR11, SR_CgaCtaId ;  /* 0x00000000000b79c3 */ /* 0x000e620000008800 */
[----:B------:R-:W-:Y:S01]  /*49a0*/  UMOV UR4, 0x400 ;  /* 0x0000040000047882 */ /* 0x000fe20000000000 */
[----:B0-----:R-:W-:Y:S01]  /*49b0*/  IMAD.IADD R17, R15, 0x1, -R26 ;  /* 0x000000010f117824 */ /* 0x001fe200078e0a1a */
[----:B------:R-:W-:Y:S01]  /*49c0*/  UIADD3 UR5, UPT, UPT, UR4, 0x834, URZ ;  /* 0x0000083404057890 */ /* 0x000fe2000fffe0ff */
[----:B------:R-:W-:-:S05]  /*49d0*/  LEA R20, R26, UR7, 0x2 ;  /* 0x000000071a147c11 */ /* 0x000fca000f8e10ff */
[----:B------:R-:W-:Y:S01]  /*49e0*/  LDS R16, [R20+0x4] ;  /* 0x0000040014107984 */ /* 0x000fe20000000800 */
[----:B-1----:R-:W-:Y:S02]  /*49f0*/  ULEA UR4, UR11, UR4, 0x18 ;  /* 0x000000040b047291 */ /* 0x002fe4000f8ec0ff */
        /* <DEDUP_REMOVED lines=11> */
[----:B--2---:R-:W-:Y:S01]  /*4ab0*/  VIADD R14, R14, UR4 ;  /* 0x000000040e0e7c36 */ /* 0x004fe20008000000 */
[----:B-1----:R-:W-:-:S04]  /*4ac0*/  IADD3 R16, PT, PT, R16, R21, RZ ;  /* 0x0000001510107210 */ /* 0x002fc80007ffe0ff */
[----:B------:R-:W-:Y:S01]  /*4ad0*/  VIMNMX3.S16x2 R12, R12, R14, R16, !PT ;  /* 0x0000000e0c0c720f */ /* 0x000fe20007800310 */
[----:B------:R-:W-:-:S03]  /*4ae0*/  IMAD.MOV.U32 R16, RZ, RZ, 0x4 ;  /* 0x00000004ff107424 */ /* 0x000fc600078e00ff */
[----:B------:R-:W-:Y:S01]  /*4af0*/  PRMT R12, R12, 0x9910, RZ ;  /* 0x000099100c0c7816 */ /* 0x000fe200000000ff */
[----:B------:R-:W-:-:S04]  /*4b00*/  IMAD.WIDE R16, R17, R16, UR16 ;  /* 0x0000001011107e25 */ /* 0x000fc8000f8e0210 */
[----:B------:R-:W-:Y:S01]  /*4b10*/  IMAD.MOV.U32 R19, RZ, RZ, R12 ;  /* 0x000000ffff137224 */ /* 0x000fe200078e000c */
[----:B------:R-:W-:-:S04]  /*4b20*/  LEA R12, R26, UR13, 0x2 ;  /* 0x0000000d1a0c7c11 */ /* 0x000fc8000f8e10ff */
[----:B------:R1:W-:Y:S04]  /*4b30*/  STG.E desc[UR14][R16.64], R19 ;  /* 0x0000001310007986 */ /* 0x0003e8000c10190e */
[----:B------:R1:W-:Y:S02]  /*4b40*/  STS [R12], R19 ;  /* 0x000000130c007388 */ /* 0x0003e40000000800 */
.L_x_72:
[----:B------:R-:W-:Y:S05]  /*4b50*/  BSYNC.RECONVERGENT B0 ;  /* 0x0000000000007941 */ /* 0x000fea0003800200 */
.L_x_71:
[----:B------:R-:W-:-:S09]  /*4b60*/  UISETP.NE.AND UP0, UPT, UR26, 0x2, UPT ;  /* 0x000000021a00788c */ /* 0x000fd2000bf05270 */
[----:B------:R-:W-:Y:S05]  /*4b70*/  BRA.U !UP0, `(.L_x_58) ;  /* 0x0000000108887547 */ /* 0x000fea000b800000 */
[----:B------:R-:W-:Y:S01]  /*4b80*/  VIADD R18, R18, UR19 ;  /* 0x0000001312127c36 */ /* 0x000fe20008000000 */
[----:B------:R-:W-:Y:S04]  /*4b90*/  BSSY.RECONVERGENT B0, `(.L_x_58) ;  /* 0x0000020000007945 */ /* 0x000fe80003800200 */
[----:B------:R-:W-:-:S13]  /*4ba0*/  ISETP.GT.AND P0, PT, R18, UR20, PT ;  /* 0x0000001412007c0c */ /* 0x000fda000bf04270 */
[----:B------:R-:W-:Y:S05]  /*4bb0*/  @P0 BRA `(.L_x_73) ;  /* 0x0000000000740947 */ /* 0x000fea0003800000 */
[----:B------:R-:W2:Y:S01]  /*4bc0*/  S2UR UR11, SR_CgaCtaId ;  /* 0x00000000000b79c3 */ /* 0x000ea20000008800 */
[----:B------:R-:W-:Y:S01]  /*4bd0*/  UMOV UR4, 0x400 ;  /* 0x0000040000047882 */ /* 0x000fe20000000000 */
[----:B------:R-:W-:Y:S01]  /*4be0*/  VIADD R26, R26, UR19 ;  /* 0x000000131a1a7c36 */ /* 0x000fe20008000000 */
[----:B------:R-:W-:-:S03]  /*4bf0*/  UIADD3 UR5, UPT, UPT, UR4, 0x834, URZ ;  /* 0x0000083404057890 */ /* 0x000fc6000fffe0ff */
[----:B01----:R-:W-:Y:S01]  /*4c00*/  IMAD.IADD R17, R15, 0x1, -R26 ;  /* 0x000000010f117824 */ /* 0x003fe200078e0a1a */
[----:B------:R-:W-:-:S05]  /*4c10*/  LEA R20, R26, UR7, 0x2 ;  /* 0x000000071a147c11 */ /* 0x000fca000f8e10ff */
[----:B------:R-:W-:Y:S01]  /*4c20*/  LDS R16, [R20+0x4] ;  /* 0x0000040014107984 */ /* 0x000fe20000000800 */
[----:B--2---:R-:W-:Y:S02]  /*4c30*/  ULEA UR4, UR11, UR4, 0x18 ;  /* 0x000000040b047291 */ /* 0x004fe4000f8ec0ff */
[----:B------:R-:W-:-:S07]  /*4c40*/  ULEA UR5, UR11, UR5, 0x18 ;  /* 0x000000050b057291 */ /* 0x000fce000f8ec0ff */
[----:B------:R-:W-:Y:S02]  /*4c50*/  LDS.S8 R19, [R18+UR4] ;  /* 0x0000000412137984 */ /* 0x000fe40008000200 */
[----:B------:R-:W0:Y:S02]  /*4c60*/  LDCU UR4, c[0x0][0x3b4] ;  /* 0x00007680ff0477ac */ /* 0x000e240008000800 */
[----:B------:R1:W2:Y:S02]  /*4c70*/  LDS.S8 R12, [R17+UR5] ;  /* 0x00000005110c7984 */ /* 0x0002a40008000200 */
[----:B-1----:R-:W-:Y:S02]  /*4c80*/  IMAD R17, R17, UR21, R18 ;  /* 0x0000001511117c24 */ /* 0x002fe4000f8e0212 */
[----:B--2---:R-:W-:Y:S01]  /*4c90*/  IMAD R21, R12, 0x18, R19 ;  /* 0x000000180c157824 */ /* 0x004fe200078e0213 */
[C---:B------:R-:W-:Y:S02]  /*4ca0*/  LEA R19, R26.reuse, UR8, 0x2 ;  /* 0x000000081a137c11 */ /* 0x040fe4000f8e10ff */
[----:B------:R-:W-:-:S03]  /*4cb0*/  LEA R26, R26, UR13, 0x2 ;  /* 0x0000000d1a1a7c11 */ /* 0x000fc6000f8e10ff */
[----:B------:R-:W1:Y:S01]  /*4cc0*/  LDC.S8 R21, c[0x3][R21] ;  /* 0x00c0000015157b82 */ /* 0x000e620000000200 */
[----:B------:R-:W0:Y:S04]  /*4cd0*/  LDS R14, [R19] ;  /* 0x00000000130e7984 */ /* 0x000e280000000800 */
[----:B------:R-:W2:Y:S01]  /*4ce0*/  LDS R12, [R19+0x4] ;  /* 0x00000400130c7984 */ /* 0x000ea20000000800 */
[----:B0-----:R-:W-:Y:S01]  /*4cf0*/  VIADD R14, R14, UR4 ;  /* 0x000000040e0e7c36 */ /* 0x001fe20008000000 */
[----:B--2---:R-:W-:Y:S01]  /*4d00*/  IADD3 R12, PT, PT, R12, UR4, RZ ;  /* 0x000000040c0c7c10 */ /* 0x004fe2000fffe0ff */
[----:B-1----:R-:W-:-:S05]  /*4d10*/  IMAD.IADD R16, R16, 0x1, R21 ;  /* 0x0000000110107824 */ /* 0x002fca00078e0215 */
[----:B------:R-:W-:Y:S01]  /*4d20*/  VIMNMX3.S16x2 R12, R12, R14, R16, !PT ;  /* 0x0000000e0c0c720f */ /* 0x000fe20007800310 */
[----:B------:R-:W-:-:S03]  /*4d30*/  IMAD.MOV.U32 R16, RZ, RZ, 0x4 ;  /* 0x00000004ff107424 */ /* 0x000fc600078e00ff */
[----:B------:R-:W-:Y:S01]  /*4d40*/  PRMT R12, R12, 0x9910, RZ ;  /* 0x000099100c0c7816 */ /* 0x000fe200000000ff */
[----:B------:R-:W-:-:S04]  /*4d50*/  IMAD.WIDE R16, R17, R16, UR16 ;  /* 0x0000001011107e25 */ /* 0x000fc8000f8e0210 */
[----:B------:R-:W-:-:S05]  /*4d60*/  IMAD.MOV.U32 R19, RZ, RZ, R12 ;  /* 0x000000ffff137224 */ /* 0x000fca00078e000c */
[----:B------:R2:W-:Y:S04]  /*4d70*/  STG.E desc[UR14][R16.64], R19 ;  /* 0x0000001310007986 */ /* 0x0005e8000c10190e */
[----:B------:R2:W-:Y:S02]  /*4d80*/  STS [R26], R19 ;  /* 0x000000131a007388 */ /* 0x0005e40000000800 */
.L_x_73:
[----:B------:R-:W-:Y:S05]  /*4d90*/  BSYNC.RECONVERGENT B0 ;  /* 0x0000000000007941 */ /* 0x000fea0003800200 */
.L_x_58:
[----:B------:R-:W-:Y:S01]  /*4da0*/  BAR.SYNC.DEFER_BLOCKING 0x0 ;  /* 0x0000000000007b1d */ /* 0x000fe20000010000 */
[----:B------:R-:W-:Y:S02]  /*4db0*/  UISETP.NE.AND UP0, UPT, UR20, UR10, UPT ;  /* 0x0000000a1400728c */ /* 0x000fe4000bf05270 */
[----:B------:R-:W-:-:S03]  /*4dc0*/  UIADD3 UR4, UPT, UPT, UR10, 0x1, URZ ;  /* 0x000000010a047890 */ /* 0x000fc6000fffe0ff */
[----:B------:R-:W-:Y:S01]  /*4dd0*/  UMOV UR11, UR8 ;  /* 0x00000008000b7c82 */ /* 0x000fe20008000000 */
[----:B------:R-:W-:-:S03]  /*4de0*/  UMOV UR8, UR13 ;  /* 0x0000000d00087c82 */ /* 0x000fc60008000000 */
[----:B------:R-:W-:Y:S01]  /*4df0*/  UMOV UR10, UR4 ;  /* 0x00000004000a7c82 */ /* 0x000fe20008000000 */
[----:B------:R-:W-:Y:S05]  /*4e00*/  BRA.U UP0, `(.L_x_74) ;  /* 0xffffffed00bc7547 */ /* 0x000fea000b83ffff */
[----:B------:R-:W-:Y:S05]  /*4e10*/  EXIT ;  /* 0x000000000000794d */ /* 0x000fea0003800000 */
.L_x_75:
[----:B------:R-:W-:-:S00]  /*4e20*/  BRA `(.L_x_75) ;  /* 0xfffffffc00fc7947 */ /* 0x000fc0000383ffff */
[----:B------:R-:W-:-:S00]  /*4e30*/  NOP ;  /* 0x0000000000007918 */ /* 0x000fc00000000000 */
        /* <DEDUP_REMOVED lines=12> */
.L_x_76:


//--------------------- .nv.shared._Z23needleman_cuda_diagonalPcS_PjS0_PiS0_ji --------------------------
	.section	.nv.shared._Z23needleman_cuda_diagonalPcS_PjS0_PiS0_ji,"aw",@nobits
	.sectionflags	@""
	.align	4
.nv.shared._Z23needleman_cuda_diagonalPcS_PjS0_PiS0_ji:
	.zero		30424


//--------------------- .nv.shared.reserved.0     --------------------------
	.section	.nv.shared.reserved.0,"aw",@nobits
	.weak		__nv_reservedSMEM_offset_0_alias
	.size		__nv_reservedSMEM_offset_0_alias, 0, 64
	.other		__nv_reservedSMEM_offset_0_alias,@"STO_CUDA_RESERVED_SHARED STV_DEFAULT"
__nv_reservedSMEM_offset_0_alias:
	.zero		0
	.zero		64


//--------------------- .nv.constant0._Z23needleman_cuda_diagonalPcS_PjS0_PiS0_ji --------------------------
	.section	.nv.constant0._Z23needleman_cuda_diagonalPcS_PjS0_PiS0_ji,"a",@progbits
	.sectionflags	@""
	.align	4
.nv.constant0._Z23needleman_cuda_diagonalPcS_PjS0_PiS0_ji:
	.zero		952


//--------------------- SYMBOLS --------------------------

	.type		.nv.reservedSmem.offset0,@object
	.size		.nv.reservedSmem.offset0,0x4
	.type		.nv.reservedSmem.cap,@object
	.size		.nv.reservedSmem.cap,0x4
